//
// Generated by NVIDIA NVVM Compiler
//
// Compiler Build ID: CL-36424714
// Cuda compilation tools, release 13.0, V13.0.88
// Based on NVVM 20.0.0
//

.version 9.0
.target sm_100
.address_size 64

	// .globl	_Z12setup_kernelP17curandStateXORWOW
.global .align 4 .b8 precalc_xorwow_matrix[102400];
.global .align 4 .b8 precalc_xorwow_offset_matrix[102400];
.global .align 4 .b8 mrg32k3aM1[2304];
.global .align 4 .b8 mrg32k3aM2[2304];
.global .align 4 .b8 mrg32k3aM1SubSeq[2016];
.global .align 4 .b8 mrg32k3aM2SubSeq[2016];
.global .align 4 .b8 mrg32k3aM1Seq[2304];
.global .align 4 .b8 mrg32k3aM2Seq[2304];
.const .align 8 .b8 __cr_lgamma_table[72];

.visible .entry _Z12setup_kernelP17curandStateXORWOW(
	.param .u64 .ptr .align 1 _Z12setup_kernelP17curandStateXORWOW_param_0
)
{
	.reg .pred 	%p<24>;
	.reg .b32 	%r<406>;
	.reg .b64 	%rd<18>;

	ld.param.u64 	%rd8, [_Z12setup_kernelP17curandStateXORWOW_param_0];
	cvta.to.global.u64 	%rd9, %rd8;
	mov.u32 	%r182, %ctaid.x;
	mov.u32 	%r183, %ntid.x;
	mov.u32 	%r184, %tid.x;
	mad.lo.s32 	%r185, %r182, %r183, %r184;
	cvt.s64.s32 	%rd17, %r185;
	mul.wide.s32 	%rd10, %r185, 48;
	add.s64 	%rd2, %rd9, %rd10;
	mov.b32 	%r186, 1593684748;
	mov.b32 	%r187, 832094735;
	st.global.v2.u32 	[%rd2], {%r187, %r186};
	mov.b32 	%r188, -123459836;
	mov.b32 	%r189, 1111207954;
	st.global.v2.u32 	[%rd2+8], {%r189, %r188};
	mov.b32 	%r190, 1476011280;
	mov.b32 	%r191, -589760388;
	st.global.v2.u32 	[%rd2+16], {%r191, %r190};
	setp.eq.s32 	%p1, %r185, 0;
	@%p1 bra 	$L__BB0_42;
	mov.b32 	%r312, 0;
	mov.u64 	%rd12, precalc_xorwow_matrix;
$L__BB0_2:
	and.b64  	%rd4, %rd17, 3;
	setp.eq.s64 	%p2, %rd4, 0;
	@%p2 bra 	$L__BB0_41;
	mul.wide.u32 	%rd11, %r312, 3200;
	add.s64 	%rd5, %rd12, %rd11;
	cvt.u32.u64 	%r2, %rd4;
	mov.b32 	%r313, 0;
$L__BB0_4:
	mov.b32 	%r326, 0;
	mov.u32 	%r327, %r326;
	mov.u32 	%r328, %r326;
	mov.u32 	%r329, %r326;
	mov.u32 	%r330, %r326;
	mov.u32 	%r319, %r326;
$L__BB0_5:
	mul.wide.u32 	%rd13, %r319, 4;
	add.s64 	%rd14, %rd2, %rd13;
	ld.global.u32 	%r10, [%rd14+4];
	shl.b32 	%r11, %r319, 5;
	mov.b32 	%r325, 0;
$L__BB0_6:
	.pragma "nounroll";
	shr.u32 	%r196, %r10, %r325;
	and.b32  	%r197, %r196, 1;
	setp.eq.b32 	%p3, %r197, 1;
	not.pred 	%p4, %p3;
	add.s32 	%r198, %r11, %r325;
	mul.lo.s32 	%r199, %r198, 5;
	mul.wide.u32 	%rd15, %r199, 4;
	add.s64 	%rd6, %rd5, %rd15;
	@%p4 bra 	$L__BB0_8;
	ld.global.u32 	%r200, [%rd6];
	xor.b32  	%r330, %r330, %r200;
	ld.global.u32 	%r201, [%rd6+4];
	xor.b32  	%r329, %r329, %r201;
	ld.global.u32 	%r202, [%rd6+8];
	xor.b32  	%r328, %r328, %r202;
	ld.global.u32 	%r203, [%rd6+12];
	xor.b32  	%r327, %r327, %r203;
	ld.global.u32 	%r204, [%rd6+16];
	xor.b32  	%r326, %r326, %r204;
$L__BB0_8:
	and.b32  	%r206, %r196, 2;
	setp.eq.s32 	%p5, %r206, 0;
	@%p5 bra 	$L__BB0_10;
	ld.global.u32 	%r207, [%rd6+20];
	xor.b32  	%r330, %r330, %r207;
	ld.global.u32 	%r208, [%rd6+24];
	xor.b32  	%r329, %r329, %r208;
	ld.global.u32 	%r209, [%rd6+28];
	xor.b32  	%r328, %r328, %r209;
	ld.global.u32 	%r210, [%rd6+32];
	xor.b32  	%r327, %r327, %r210;
	ld.global.u32 	%r211, [%rd6+36];
	xor.b32  	%r326, %r326, %r211;
$L__BB0_10:
	and.b32  	%r213, %r196, 4;
	setp.eq.s32 	%p6, %r213, 0;
	@%p6 bra 	$L__BB0_12;
	ld.global.u32 	%r214, [%rd6+40];
	xor.b32  	%r330, %r330, %r214;
	ld.global.u32 	%r215, [%rd6+44];
	xor.b32  	%r329, %r329, %r215;
	ld.global.u32 	%r216, [%rd6+48];
	xor.b32  	%r328, %r328, %r216;
	ld.global.u32 	%r217, [%rd6+52];
	xor.b32  	%r327, %r327, %r217;
	ld.global.u32 	%r218, [%rd6+56];
	xor.b32  	%r326, %r326, %r218;
$L__BB0_12:
	and.b32  	%r220, %r196, 8;
	setp.eq.s32 	%p7, %r220, 0;
	@%p7 bra 	$L__BB0_14;
	ld.global.u32 	%r221, [%rd6+60];
	xor.b32  	%r330, %r330, %r221;
	ld.global.u32 	%r222, [%rd6+64];
	xor.b32  	%r329, %r329, %r222;
	ld.global.u32 	%r223, [%rd6+68];
	xor.b32  	%r328, %r328, %r223;
	ld.global.u32 	%r224, [%rd6+72];
	xor.b32  	%r327, %r327, %r224;
	ld.global.u32 	%r225, [%rd6+76];
	xor.b32  	%r326, %r326, %r225;
$L__BB0_14:
	and.b32  	%r227, %r196, 16;
	setp.eq.s32 	%p8, %r227, 0;
	@%p8 bra 	$L__BB0_16;
	ld.global.u32 	%r228, [%rd6+80];
	xor.b32  	%r330, %r330, %r228;
	ld.global.u32 	%r229, [%rd6+84];
	xor.b32  	%r329, %r329, %r229;
	ld.global.u32 	%r230, [%rd6+88];
	xor.b32  	%r328, %r328, %r230;
	ld.global.u32 	%r231, [%rd6+92];
	xor.b32  	%r327, %r327, %r231;
	ld.global.u32 	%r232, [%rd6+96];
	xor.b32  	%r326, %r326, %r232;
$L__BB0_16:
	and.b32  	%r234, %r196, 32;
	setp.eq.s32 	%p9, %r234, 0;
	@%p9 bra 	$L__BB0_18;
	ld.global.u32 	%r235, [%rd6+100];
	xor.b32  	%r330, %r330, %r235;
	ld.global.u32 	%r236, [%rd6+104];
	xor.b32  	%r329, %r329, %r236;
	ld.global.u32 	%r237, [%rd6+108];
	xor.b32  	%r328, %r328, %r237;
	ld.global.u32 	%r238, [%rd6+112];
	xor.b32  	%r327, %r327, %r238;
	ld.global.u32 	%r239, [%rd6+116];
	xor.b32  	%r326, %r326, %r239;
$L__BB0_18:
	and.b32  	%r241, %r196, 64;
	setp.eq.s32 	%p10, %r241, 0;
	@%p10 bra 	$L__BB0_20;
	ld.global.u32 	%r242, [%rd6+120];
	xor.b32  	%r330, %r330, %r242;
	ld.global.u32 	%r243, [%rd6+124];
	xor.b32  	%r329, %r329, %r243;
	ld.global.u32 	%r244, [%rd6+128];
	xor.b32  	%r328, %r328, %r244;
	ld.global.u32 	%r245, [%rd6+132];
	xor.b32  	%r327, %r327, %r245;
	ld.global.u32 	%r246, [%rd6+136];
	xor.b32  	%r326, %r326, %r246;
$L__BB0_20:
	and.b32  	%r248, %r196, 128;
	setp.eq.s32 	%p11, %r248, 0;
	@%p11 bra 	$L__BB0_22;
	ld.global.u32 	%r249, [%rd6+140];
	xor.b32  	%r330, %r330, %r249;
	ld.global.u32 	%r250, [%rd6+144];
	xor.b32  	%r329, %r329, %r250;
	ld.global.u32 	%r251, [%rd6+148];
	xor.b32  	%r328, %r328, %r251;
	ld.global.u32 	%r252, [%rd6+152];
	xor.b32  	%r327, %r327, %r252;
	ld.global.u32 	%r253, [%rd6+156];
	xor.b32  	%r326, %r326, %r253;
$L__BB0_22:
	and.b32  	%r255, %r196, 256;
	setp.eq.s32 	%p12, %r255, 0;
	@%p12 bra 	$L__BB0_24;
	ld.global.u32 	%r256, [%rd6+160];
	xor.b32  	%r330, %r330, %r256;
	ld.global.u32 	%r257, [%rd6+164];
	xor.b32  	%r329, %r329, %r257;
	ld.global.u32 	%r258, [%rd6+168];
	xor.b32  	%r328, %r328, %r258;
	ld.global.u32 	%r259, [%rd6+172];
	xor.b32  	%r327, %r327, %r259;
	ld.global.u32 	%r260, [%rd6+176];
	xor.b32  	%r326, %r326, %r260;
$L__BB0_24:
	and.b32  	%r262, %r196, 512;
	setp.eq.s32 	%p13, %r262, 0;
	@%p13 bra 	$L__BB0_26;
	ld.global.u32 	%r263, [%rd6+180];
	xor.b32  	%r330, %r330, %r263;
	ld.global.u32 	%r264, [%rd6+184];
	xor.b32  	%r329, %r329, %r264;
	ld.global.u32 	%r265, [%rd6+188];
	xor.b32  	%r328, %r328, %r265;
	ld.global.u32 	%r266, [%rd6+192];
	xor.b32  	%r327, %r327, %r266;
	ld.global.u32 	%r267, [%rd6+196];
	xor.b32  	%r326, %r326, %r267;
$L__BB0_26:
	and.b32  	%r269, %r196, 1024;
	setp.eq.s32 	%p14, %r269, 0;
	@%p14 bra 	$L__BB0_28;
	ld.global.u32 	%r270, [%rd6+200];
	xor.b32  	%r330, %r330, %r270;
	ld.global.u32 	%r271, [%rd6+204];
	xor.b32  	%r329, %r329, %r271;
	ld.global.u32 	%r272, [%rd6+208];
	xor.b32  	%r328, %r328, %r272;
	ld.global.u32 	%r273, [%rd6+212];
	xor.b32  	%r327, %r327, %r273;
	ld.global.u32 	%r274, [%rd6+216];
	xor.b32  	%r326, %r326, %r274;
$L__BB0_28:
	and.b32  	%r276, %r196, 2048;
	setp.eq.s32 	%p15, %r276, 0;
	@%p15 bra 	$L__BB0_30;
	ld.global.u32 	%r277, [%rd6+220];
	xor.b32  	%r330, %r330, %r277;
	ld.global.u32 	%r278, [%rd6+224];
	xor.b32  	%r329, %r329, %r278;
	ld.global.u32 	%r279, [%rd6+228];
	xor.b32  	%r328, %r328, %r279;
	ld.global.u32 	%r280, [%rd6+232];
	xor.b32  	%r327, %r327, %r280;
	ld.global.u32 	%r281, [%rd6+236];
	xor.b32  	%r326, %r326, %r281;
$L__BB0_30:
	and.b32  	%r283, %r196, 4096;
	setp.eq.s32 	%p16, %r283, 0;
	@%p16 bra 	$L__BB0_32;
	ld.global.u32 	%r284, [%rd6+240];
	xor.b32  	%r330, %r330, %r284;
	ld.global.u32 	%r285, [%rd6+244];
	xor.b32  	%r329, %r329, %r285;
	ld.global.u32 	%r286, [%rd6+248];
	xor.b32  	%r328, %r328, %r286;
	ld.global.u32 	%r287, [%rd6+252];
	xor.b32  	%r327, %r327, %r287;
	ld.global.u32 	%r288, [%rd6+256];
	xor.b32  	%r326, %r326, %r288;
$L__BB0_32:
	and.b32  	%r290, %r196, 8192;
	setp.eq.s32 	%p17, %r290, 0;
	@%p17 bra 	$L__BB0_34;
	ld.global.u32 	%r291, [%rd6+260];
	xor.b32  	%r330, %r330, %r291;
	ld.global.u32 	%r292, [%rd6+264];
	xor.b32  	%r329, %r329, %r292;
	ld.global.u32 	%r293, [%rd6+268];
	xor.b32  	%r328, %r328, %r293;
	ld.global.u32 	%r294, [%rd6+272];
	xor.b32  	%r327, %r327, %r294;
	ld.global.u32 	%r295, [%rd6+276];
	xor.b32  	%r326, %r326, %r295;
$L__BB0_34:
	and.b32  	%r297, %r196, 16384;
	setp.eq.s32 	%p18, %r297, 0;
	@%p18 bra 	$L__BB0_36;
	ld.global.u32 	%r298, [%rd6+280];
	xor.b32  	%r330, %r330, %r298;
	ld.global.u32 	%r299, [%rd6+284];
	xor.b32  	%r329, %r329, %r299;
	ld.global.u32 	%r300, [%rd6+288];
	xor.b32  	%r328, %r328, %r300;
	ld.global.u32 	%r301, [%rd6+292];
	xor.b32  	%r327, %r327, %r301;
	ld.global.u32 	%r302, [%rd6+296];
	xor.b32  	%r326, %r326, %r302;
$L__BB0_36:
	and.b32  	%r304, %r196, 32768;
	setp.eq.s32 	%p19, %r304, 0;
	@%p19 bra 	$L__BB0_38;
	ld.global.u32 	%r305, [%rd6+300];
	xor.b32  	%r330, %r330, %r305;
	ld.global.u32 	%r306, [%rd6+304];
	xor.b32  	%r329, %r329, %r306;
	ld.global.u32 	%r307, [%rd6+308];
	xor.b32  	%r328, %r328, %r307;
	ld.global.u32 	%r308, [%rd6+312];
	xor.b32  	%r327, %r327, %r308;
	ld.global.u32 	%r309, [%rd6+316];
	xor.b32  	%r326, %r326, %r309;
$L__BB0_38:
	add.s32 	%r325, %r325, 16;
	setp.ne.s32 	%p20, %r325, 32;
	@%p20 bra 	$L__BB0_6;
	mad.lo.s32 	%r310, %r319, -31, %r11;
	add.s32 	%r319, %r310, 1;
	setp.ne.s32 	%p21, %r319, 5;
	@%p21 bra 	$L__BB0_5;
	st.global.u32 	[%rd2+4], %r330;
	st.global.u32 	[%rd2+8], %r329;
	st.global.u32 	[%rd2+12], %r328;
	st.global.u32 	[%rd2+16], %r327;
	st.global.u32 	[%rd2+20], %r326;
	add.s32 	%r313, %r313, 1;
	setp.lt.u32 	%p22, %r313, %r2;
	@%p22 bra 	$L__BB0_4;
$L__BB0_41:
	shr.u64 	%rd7, %rd17, 2;
	add.s32 	%r312, %r312, 1;
	setp.gt.u64 	%p23, %rd17, 3;
	mov.u64 	%rd17, %rd7;
	@%p23 bra 	$L__BB0_2;
$L__BB0_42:
	mov.b32 	%r311, 0;
	st.global.v2.u32 	[%rd2+24], {%r311, %r311};
	st.global.u32 	[%rd2+32], %r311;
	mov.b64 	%rd16, 0;
	st.global.u64 	[%rd2+40], %rd16;
	ret;

}
	// .globl	_Z23generateParticlesKernelPiS_P17curandStateXORWOW
.visible .entry _Z23generateParticlesKernelPiS_P17curandStateXORWOW(
	.param .u64 .ptr .align 1 _Z23generateParticlesKernelPiS_P17curandStateXORWOW_param_0,
	.param .u64 .ptr .align 1 _Z23generateParticlesKernelPiS_P17curandStateXORWOW_param_1,
	.param .u64 .ptr .align 1 _Z23generateParticlesKernelPiS_P17curandStateXORWOW_param_2
)
{
	.reg .pred 	%p<3>;
	.reg .b32 	%r<44>;
	.reg .b64 	%rd<11>;

	ld.param.u64 	%rd1, [_Z23generateParticlesKernelPiS_P17curandStateXORWOW_param_0];
	ld.param.u64 	%rd2, [_Z23generateParticlesKernelPiS_P17curandStateXORWOW_param_1];
	ld.param.u64 	%rd3, [_Z23generateParticlesKernelPiS_P17curandStateXORWOW_param_2];
	mov.u32 	%r6, %ctaid.x;
	mov.u32 	%r7, %ntid.x;
	mov.u32 	%r8, %tid.x;
	mad.lo.s32 	%r1, %r6, %r7, %r8;
	setp.gt.s32 	%p1, %r1, 8191;
	@%p1 bra 	$L__BB1_5;
	setp.ne.s32 	%p2, %r1, 0;
	@%p2 bra 	$L__BB1_3;
	cvta.to.global.u64 	%rd7, %rd2;
	mov.b32 	%r40, 1;
	st.global.u32 	[%rd7+320800], %r40;
	mov.b32 	%r42, 200;
	mov.u32 	%r43, %r42;
	bra.uni 	$L__BB1_4;
$L__BB1_3:
	cvta.to.global.u64 	%rd4, %rd3;
	mul.wide.s32 	%rd5, %r1, 48;
	add.s64 	%rd6, %rd4, %rd5;
	ld.global.v2.u32 	{%r9, %r10}, [%rd6];
	shr.u32 	%r11, %r10, 2;
	xor.b32  	%r12, %r11, %r10;
	ld.global.v2.u32 	{%r13, %r14}, [%rd6+8];
	ld.global.v2.u32 	{%r15, %r16}, [%rd6+16];
	shl.b32 	%r17, %r16, 4;
	shl.b32 	%r18, %r12, 1;
	xor.b32  	%r19, %r18, %r17;
	xor.b32  	%r20, %r19, %r12;
	xor.b32  	%r21, %r20, %r16;
	add.s32 	%r22, %r9, %r21;
	add.s32 	%r23, %r22, 362437;
	mul.hi.u32 	%r24, %r23, 1374389535;
	shr.u32 	%r25, %r24, 7;
	mul.lo.s32 	%r26, %r25, 400;
	sub.s32 	%r42, %r23, %r26;
	shr.u32 	%r27, %r13, 2;
	xor.b32  	%r28, %r27, %r13;
	st.global.v2.u32 	[%rd6+8], {%r15, %r16};
	shl.b32 	%r29, %r21, 4;
	shl.b32 	%r30, %r28, 1;
	xor.b32  	%r31, %r30, %r29;
	xor.b32  	%r32, %r31, %r28;
	xor.b32  	%r33, %r32, %r21;
	st.global.v2.u32 	[%rd6+16], {%r21, %r33};
	add.s32 	%r34, %r9, 724874;
	st.global.v2.u32 	[%rd6], {%r34, %r14};
	add.s32 	%r35, %r33, %r34;
	mul.hi.u32 	%r36, %r35, 1374389535;
	shr.u32 	%r37, %r36, 7;
	mul.lo.s32 	%r38, %r37, 400;
	sub.s32 	%r43, %r35, %r38;
$L__BB1_4:
	shl.b32 	%r41, %r1, 1;
	cvta.to.global.u64 	%rd8, %rd1;
	mul.wide.s32 	%rd9, %r41, 4;
	add.s64 	%rd10, %rd8, %rd9;
	st.global.u32 	[%rd10], %r42;
	st.global.u32 	[%rd10+4], %r43;
$L__BB1_5:
	ret;

}
	// .globl	_Z22diffuseParticlesKernelPiP17curandStateXORWOW
.visible .entry _Z22diffuseParticlesKernelPiP17curandStateXORWOW(
	.param .u64 .ptr .align 1 _Z22diffuseParticlesKernelPiP17curandStateXORWOW_param_0,
	.param .u64 .ptr .align 1 _Z22diffuseParticlesKernelPiP17curandStateXORWOW_param_1
)
{
	.reg .pred 	%p<10>;
	.reg .b32 	%r<46>;
	.reg .b64 	%rd<9>;

	ld.param.u64 	%rd2, [_Z22diffuseParticlesKernelPiP17curandStateXORWOW_param_0];
	ld.param.u64 	%rd3, [_Z22diffuseParticlesKernelPiP17curandStateXORWOW_param_1];
	mov.u32 	%r18, %ctaid.x;
	mov.u32 	%r19, %ntid.x;
	mov.u32 	%r20, %tid.x;
	mad.lo.s32 	%r1, %r18, %r19, %r20;
	setp.gt.s32 	%p1, %r1, 8191;
	@%p1 bra 	$L__BB2_16;
	cvta.to.global.u64 	%rd4, %rd2;
	shl.b32 	%r21, %r1, 1;
	mul.wide.s32 	%rd5, %r21, 4;
	add.s64 	%rd1, %rd4, %rd5;
	ld.global.u32 	%r44, [%rd1];
	ld.global.u32 	%r45, [%rd1+4];
	and.b32  	%r23, %r44, %r45;
	setp.eq.s32 	%p2, %r23, -1;
	@%p2 bra 	$L__BB2_16;
	cvta.to.global.u64 	%rd6, %rd3;
	mul.wide.s32 	%rd7, %r1, 48;
	add.s64 	%rd8, %rd6, %rd7;
	ld.global.v2.u32 	{%r25, %r26}, [%rd8];
	shr.u32 	%r27, %r26, 2;
	xor.b32  	%r28, %r27, %r26;
	ld.global.v2.u32 	{%r29, %r30}, [%rd8+8];
	ld.global.v2.u32 	{%r31, %r32}, [%rd8+16];
	st.global.v2.u32 	[%rd8+8], {%r30, %r31};
	shl.b32 	%r33, %r32, 4;
	shl.b32 	%r34, %r28, 1;
	xor.b32  	%r35, %r34, %r33;
	xor.b32  	%r36, %r35, %r28;
	xor.b32  	%r37, %r36, %r32;
	st.global.v2.u32 	[%rd8+16], {%r32, %r37};
	add.s32 	%r38, %r25, 362437;
	st.global.v2.u32 	[%rd8], {%r38, %r29};
	add.s32 	%r39, %r37, %r38;
	and.b32  	%r24, %r39, 7;
	setp.gt.s32 	%p3, %r24, 3;
	@%p3 bra 	$L__BB2_6;
	setp.gt.s32 	%p7, %r24, 1;
	@%p7 bra 	$L__BB2_10;
	setp.eq.s32 	%p9, %r24, 0;
	@%p9 bra 	$L__BB2_5;
	bra.uni 	$L__BB2_9;
$L__BB2_5:
	add.s32 	%r44, %r44, -1;
	add.s32 	%r45, %r45, -1;
	bra.uni 	$L__BB2_15;
$L__BB2_6:
	setp.gt.s32 	%p4, %r24, 5;
	@%p4 bra 	$L__BB2_14;
	setp.eq.s32 	%p6, %r24, 4;
	@%p6 bra 	$L__BB2_8;
	bra.uni 	$L__BB2_12;
$L__BB2_8:
	add.s32 	%r44, %r44, 1;
	add.s32 	%r45, %r45, 1;
	bra.uni 	$L__BB2_15;
$L__BB2_9:
	add.s32 	%r45, %r45, -1;
	bra.uni 	$L__BB2_15;
$L__BB2_10:
	add.s32 	%r44, %r44, 1;
	setp.eq.s32 	%p8, %r24, 2;
	@%p8 bra 	$L__BB2_11;
	bra.uni 	$L__BB2_15;
$L__BB2_11:
	add.s32 	%r45, %r45, -1;
	bra.uni 	$L__BB2_15;
$L__BB2_12:
	add.s32 	%r45, %r45, 1;
	bra.uni 	$L__BB2_15;
$L__BB2_13:
	add.s32 	%r45, %r45, 1;
	bra.uni 	$L__BB2_15;
$L__BB2_14:
	add.s32 	%r44, %r44, -1;
	setp.eq.s32 	%p5, %r24, 6;
	@%p5 bra 	$L__BB2_13;
$L__BB2_15:
	max.s32 	%r40, %r44, 0;
	min.s32 	%r41, %r40, 399;
	max.s32 	%r42, %r45, 0;
	min.s32 	%r43, %r42, 399;
	st.global.u32 	[%rd1], %r41;
	st.global.u32 	[%rd1+4], %r43;
$L__BB2_16:
	ret;

}
	// .globl	_Z18checkContactKernelPiS_
.visible .entry _Z18checkContactKernelPiS_(
	.param .u64 .ptr .align 1 _Z18checkContactKernelPiS__param_0,
	.param .u64 .ptr .align 1 _Z18checkContactKernelPiS__param_1
)
{
	.reg .pred 	%p<23>;
	.reg .b32 	%r<57>;
	.reg .b64 	%rd<25>;

	ld.param.u64 	%rd4, [_Z18checkContactKernelPiS__param_0];
	ld.param.u64 	%rd5, [_Z18checkContactKernelPiS__param_1];
	cvta.to.global.u64 	%rd1, %rd5;
	mov.u32 	%r11, %ctaid.x;
	mov.u32 	%r12, %ntid.x;
	mov.u32 	%r13, %tid.x;
	mad.lo.s32 	%r1, %r11, %r12, %r13;
	setp.gt.s32 	%p1, %r1, 8191;
	@%p1 bra 	$L__BB3_24;
	cvta.to.global.u64 	%rd6, %rd4;
	shl.b32 	%r14, %r1, 1;
	mul.wide.s32 	%rd7, %r14, 4;
	add.s64 	%rd2, %rd6, %rd7;
	ld.global.u32 	%r2, [%rd2];
	ld.global.u32 	%r15, [%rd2+4];
	and.b32  	%r16, %r2, %r15;
	setp.eq.s32 	%p2, %r16, -1;
	@%p2 bra 	$L__BB3_24;
	mul.lo.s32 	%r4, %r15, 400;
	add.s32 	%r5, %r4, %r2;
	mul.wide.s32 	%rd8, %r5, 4;
	add.s64 	%rd3, %rd1, %rd8;
	ld.global.u32 	%r56, [%rd3];
	setp.ne.s32 	%p3, %r56, 2;
	@%p3 bra 	$L__BB3_4;
	mov.b32 	%r55, -1;
	st.global.u32 	[%rd2], %r55;
	st.global.u32 	[%rd2+4], %r55;
	bra.uni 	$L__BB3_24;
$L__BB3_4:
	add.s32 	%r7, %r2, -1;
	add.s32 	%r8, %r15, -1;
	max.u32 	%r17, %r7, %r8;
	setp.gt.u32 	%p4, %r17, 399;
	@%p4 bra 	$L__BB3_7;
	add.s32 	%r18, %r4, %r7;
	add.s32 	%r19, %r18, -400;
	mul.wide.u32 	%rd9, %r19, 4;
	add.s64 	%rd10, %rd1, %rd9;
	ld.global.u32 	%r20, [%rd10];
	setp.ne.s32 	%p5, %r20, 1;
	@%p5 bra 	$L__BB3_7;
$L__BB3_6:
	mov.b32 	%r30, -1;
	st.global.u32 	[%rd2], %r30;
	st.global.u32 	[%rd2+4], %r30;
	mov.b32 	%r56, 1;
	st.global.u32 	[%rd3], %r56;
	bra.uni 	$L__BB3_11;
$L__BB3_7:
	max.u32 	%r21, %r7, %r15;
	setp.gt.u32 	%p6, %r21, 399;
	@%p6 bra 	$L__BB3_9;
	add.s32 	%r22, %r5, -1;
	mul.wide.u32 	%rd11, %r22, 4;
	add.s64 	%rd12, %rd1, %rd11;
	ld.global.u32 	%r23, [%rd12];
	setp.eq.s32 	%p7, %r23, 1;
	@%p7 bra 	$L__BB3_6;
$L__BB3_9:
	add.s32 	%r24, %r15, 1;
	max.u32 	%r25, %r7, %r24;
	setp.gt.u32 	%p8, %r25, 399;
	@%p8 bra 	$L__BB3_11;
	add.s32 	%r26, %r4, %r7;
	add.s32 	%r27, %r26, 400;
	mul.wide.u32 	%rd13, %r27, 4;
	add.s64 	%rd14, %rd1, %rd13;
	ld.global.u32 	%r28, [%rd14];
	setp.eq.s32 	%p9, %r28, 1;
	@%p9 bra 	$L__BB3_6;
$L__BB3_11:
	max.u32 	%r31, %r2, %r8;
	setp.gt.u32 	%p10, %r31, 399;
	@%p10 bra 	$L__BB3_13;
	add.s32 	%r32, %r5, -400;
	mul.wide.u32 	%rd15, %r32, 4;
	add.s64 	%rd16, %rd1, %rd15;
	ld.global.u32 	%r33, [%rd16];
	setp.eq.s32 	%p11, %r33, 1;
	@%p11 bra 	$L__BB3_16;
$L__BB3_13:
	max.u32 	%r34, %r2, %r15;
	setp.lt.u32 	%p12, %r34, 400;
	setp.eq.s32 	%p13, %r56, 1;
	and.pred  	%p14, %p12, %p13;
	@%p14 bra 	$L__BB3_16;
	add.s32 	%r35, %r15, 1;
	max.u32 	%r36, %r2, %r35;
	setp.gt.u32 	%p15, %r36, 399;
	@%p15 bra 	$L__BB3_17;
	add.s32 	%r37, %r5, 400;
	mul.wide.u32 	%rd17, %r37, 4;
	add.s64 	%rd18, %rd1, %rd17;
	ld.global.u32 	%r38, [%rd18];
	setp.ne.s32 	%p16, %r38, 1;
	@%p16 bra 	$L__BB3_17;
$L__BB3_16:
	mov.b32 	%r39, -1;
	st.global.u32 	[%rd2], %r39;
	st.global.u32 	[%rd2+4], %r39;
	mov.b32 	%r40, 1;
	st.global.u32 	[%rd3], %r40;
$L__BB3_17:
	add.s32 	%r10, %r2, 1;
	max.u32 	%r41, %r10, %r8;
	setp.gt.u32 	%p17, %r41, 399;
	@%p17 bra 	$L__BB3_19;
	add.s32 	%r42, %r4, %r10;
	add.s32 	%r43, %r42, -400;
	mul.wide.u32 	%rd19, %r43, 4;
	add.s64 	%rd20, %rd1, %rd19;
	ld.global.u32 	%r44, [%rd20];
	setp.eq.s32 	%p18, %r44, 1;
	@%p18 bra 	$L__BB3_23;
$L__BB3_19:
	max.u32 	%r45, %r10, %r15;
	setp.gt.u32 	%p19, %r45, 399;
	@%p19 bra 	$L__BB3_21;
	add.s32 	%r46, %r5, 1;
	mul.wide.u32 	%rd21, %r46, 4;
	add.s64 	%rd22, %rd1, %rd21;
	ld.global.u32 	%r47, [%rd22];
	setp.eq.s32 	%p20, %r47, 1;
	@%p20 bra 	$L__BB3_23;
$L__BB3_21:
	add.s32 	%r48, %r15, 1;
	max.u32 	%r49, %r10, %r48;
	setp.gt.u32 	%p21, %r49, 399;
	@%p21 bra 	$L__BB3_24;
	add.s32 	%r50, %r4, %r10;
	add.s32 	%r51, %r50, 400;
	mul.wide.u32 	%rd23, %r51, 4;
	add.s64 	%rd24, %rd1, %rd23;
	ld.global.u32 	%r52, [%rd24];
	setp.ne.s32 	%p22, %r52, 1;
	@%p22 bra 	$L__BB3_24;
$L__BB3_23:
	mov.b32 	%r53, -1;
	st.global.u32 	[%rd2], %r53;
	st.global.u32 	[%rd2+4], %r53;
	mov.b32 	%r54, 1;
	st.global.u32 	[%rd3], %r54;
$L__BB3_24:
	ret;

}


// ===== COMPILED SASS (sm_100) =====

	.target	sm_100

	.elftype	@"ET_EXEC"


//--------------------- .note.nv.tkinfo           --------------------------
	.section	.note.nv.tkinfo,"",@"SHT_NOTE"
	.sectionflags	@"SHF_NOTE_NV_TKINFO"
	.tkinfo
        /*0018*/ 	.word	0x00000002
        /*0030*/ 	.string	""
        /*0030*/ 	.string	"ptxas"
        /*0030*/ 	.string	"Cuda compilation tools, release 13.0, V13.0.88"
        /*0030*/ 	.string	"Build cuda_13.0.r13.0/compiler.36424714_0"
        /*0030*/ 	.string	"-arch sm_100 -m 64 "



//--------------------- .note.nv.cuinfo           --------------------------
	.section	.note.nv.cuinfo,"",@"SHT_NOTE"
	.sectionflags	@"SHF_NOTE_NV_CUINFO"
        /*0018*/ 	.short	0x0002
        /*001a*/ 	.short	0x0064
        /*001c*/ 	.short	0x0082
	.zero		2


//--------------------- .nv.info                  --------------------------
	.section	.nv.info,"",@"SHT_CUDA_INFO"
	.align	4


	//----- nvinfo : EIATTR_REGCOUNT
	.align		4
        /*0000*/ 	.byte	0x04, 0x2f
        /*0002*/ 	.short	(.L_10 - .L_9)
	.align		4
.L_9:
        /*0004*/ 	.word	index@(_Z12setup_kernelP17curandStateXORWOW)
        /*0008*/ 	.word	0x0000001f


	//----- nvinfo : EIATTR_FRAME_SIZE
	.align		4
.L_10:
        /*000c*/ 	.byte	0x04, 0x11
        /*000e*/ 	.short	(.L_12 - .L_11)
	.align		4
.L_11:
        /*0010*/ 	.word	index@(_Z12setup_kernelP17curandStateXORWOW)
        /*0014*/ 	.word	0x00000000


	//----- nvinfo : EIATTR_REGCOUNT
	.align		4
.L_12:
        /*0018*/ 	.byte	0x04, 0x2f
        /*001a*/ 	.short	(.L_14 - .L_13)
	.align		4
.L_13:
        /*001c*/ 	.word	index@(_Z23generateParticlesKernelPiS_P17curandStateXORWOW)
        /*0020*/ 	.word	0x00000014


	//----- nvinfo : EIATTR_FRAME_SIZE
	.align		4
.L_14:
        /*0024*/ 	.byte	0x04, 0x11
        /*0026*/ 	.short	(.L_16 - .L_15)
	.align		4
.L_15:
        /*0028*/ 	.word	index@(_Z23generateParticlesKernelPiS_P17curandStateXORWOW)
        /*002c*/ 	.word	0x00000000


	//----- nvinfo : EIATTR_REGCOUNT
	.align		4
.L_16:
        /*0030*/ 	.byte	0x04, 0x2f
        /*0032*/ 	.short	(.L_18 - .L_17)
	.align		4
.L_17:
        /*0034*/ 	.word	index@(_Z22diffuseParticlesKernelPiP17curandStateXORWOW)
        /*0038*/ 	.word	0x00000014


	//----- nvinfo : EIATTR_FRAME_SIZE
	.align		4
.L_18:
        /*003c*/ 	.byte	0x04, 0x11
        /*003e*/ 	.short	(.L_20 - .L_19)
	.align		4
.L_19:
        /*0040*/ 	.word	index@(_Z22diffuseParticlesKernelPiP17curandStateXORWOW)
        /*0044*/ 	.word	0x00000000


	//----- nvinfo : EIATTR_REGCOUNT
	.align		4
.L_20:
        /*0048*/ 	.byte	0x04, 0x2f
        /*004a*/ 	.short	(.L_22 - .L_21)
	.align		4
.L_21:
        /*004c*/ 	.word	index@(_Z18checkContactKernelPiS_)
        /*0050*/ 	.word	0x00000012


	//----- nvinfo : EIATTR_FRAME_SIZE
	.align		4
.L_22:
        /*0054*/ 	.byte	0x04, 0x11
        /*0056*/ 	.short	(.L_24 - .L_23)
	.align		4
.L_23:
        /*0058*/ 	.word	index@(_Z18checkContactKernelPiS_)
        /*005c*/ 	.word	0x00000000


	//----- nvinfo : EIATTR_MIN_STACK_SIZE
	.align		4
.L_24:
        /*0060*/ 	.byte	0x04, 0x12
        /*0062*/ 	.short	(.L_26 - .L_25)
	.align		4
.L_25:
        /*0064*/ 	.word	index@(_Z18checkContactKernelPiS_)
        /*0068*/ 	.word	0x00000000


	//----- nvinfo : EIATTR_MIN_STACK_SIZE
	.align		4
.L_26:
        /*006c*/ 	.byte	0x04, 0x12
        /*006e*/ 	.short	(.L_28 - .L_27)
	.align		4
.L_27:
        /*0070*/ 	.word	index@(_Z22diffuseParticlesKernelPiP17curandStateXORWOW)
        /*0074*/ 	.word	0x00000000


	//----- nvinfo : EIATTR_MIN_STACK_SIZE
	.align		4
.L_28:
        /*0078*/ 	.byte	0x04, 0x12
        /*007a*/ 	.short	(.L_30 - .L_29)
	.align		4
.L_29:
        /*007c*/ 	.word	index@(_Z23generateParticlesKernelPiS_P17curandStateXORWOW)
        /*0080*/ 	.word	0x00000000


	//----- nvinfo : EIATTR_MIN_STACK_SIZE
	.align		4
.L_30:
        /*0084*/ 	.byte	0x04, 0x12
        /*0086*/ 	.short	(.L_32 - .L_31)
	.align		4
.L_31:
        /*0088*/ 	.word	index@(_Z12setup_kernelP17curandStateXORWOW)
        /*008c*/ 	.word	0x00000000
.L_32:


//--------------------- .nv.compat                --------------------------
	.section	.nv.compat,"",@"SHT_CUDA_COMPAT_INFO"
	.align	4
        /*0000*/ 	.byte	0x02, 0x09, 0x00, 0x00, 0x02, 0x02, 0x01, 0x00, 0x02, 0x05, 0x05, 0x00, 0x03, 0x07, 0x01, 0x01
        /*0010*/ 	.byte	0x02, 0x03, 0x00, 0x00, 0x02, 0x06, 0x01, 0x00, 0x04, 0x0b, 0x08, 0x00, 0x09, 0x00, 0x00, 0x00
        /*0020*/ 	.byte	0x00, 0x00, 0x00, 0x00


//--------------------- .nv.info._Z18checkContactKernelPiS_ --------------------------
	.section	.nv.info._Z18checkContactKernelPiS_,"",@"SHT_CUDA_INFO"
	.sectionflags	@""
	.align	4


	//----- nvinfo : EIATTR_CUDA_API_VERSION
	.align		4
        /*0000*/ 	.byte	0x04, 0x37
        /*0002*/ 	.short	(.L_34 - .L_33)
.L_33:
        /*0004*/ 	.word	0x00000082


	//----- nvinfo : EIATTR_KPARAM_INFO
	.align		4
.L_34:
        /*0008*/ 	.byte	0x04, 0x17
        /*000a*/ 	.short	(.L_36 - .L_35)
.L_35:
        /*000c*/ 	.word	0x00000000
        /*0010*/ 	.short	0x0001
        /*0012*/ 	.short	0x0008
        /*0014*/ 	.byte	0x00, 0xf5, 0x21, 0x00


	//----- nvinfo : EIATTR_KPARAM_INFO
	.align		4
.L_36:
        /*0018*/ 	.byte	0x04, 0x17
        /*001a*/ 	.short	(.L_38 - .L_37)
.L_37:
        /*001c*/ 	.word	0x00000000
        /*0020*/ 	.short	0x0000
        /*0022*/ 	.short	0x0000
        /*0024*/ 	.byte	0x00, 0xf5, 0x21, 0x00


	//----- nvinfo : EIATTR_SPARSE_MMA_MASK
	.align		4
.L_38:
        /*0028*/ 	.byte	0x03, 0x50
        /*002a*/ 	.short	0x0000


	//----- nvinfo : EIATTR_MAXREG_COUNT
	.align		4
        /*002c*/ 	.byte	0x03, 0x1b
        /*002e*/ 	.short	0x00ff


	//----- nvinfo : EIATTR_MERCURY_ISA_VERSION
	.align		4
        /*0030*/ 	.byte	0x03, 0x5f
        /*0032*/ 	.short	0x0101


	//----- nvinfo : EIATTR_VRC_CTA_INIT_COUNT
	.align		4
        /*0034*/ 	.byte	0x02, 0x4a
	.zero		1
	.zero		1


	//----- nvinfo : EIATTR_EXIT_INSTR_OFFSETS
	.align		4
        /*0038*/ 	.byte	0x04, 0x1c
        /*003a*/ 	.short	(.L_40 - .L_39)


	//   ....[0]....
.L_39:
        /*003c*/ 	.word	0x00000060


	//   ....[1]....
        /*0040*/ 	.word	0x000000f0


	//   ....[2]....
        /*0044*/ 	.word	0x00000180


	//   ....[3]....
        /*0048*/ 	.word	0x000007a0


	//   ....[4]....
        /*004c*/ 	.word	0x000007f0


	//   ....[5]....
        /*0050*/ 	.word	0x00000870


	//----- nvinfo : EIATTR_CRS_STACK_SIZE
	.align		4
.L_40:
        /*0054*/ 	.byte	0x04, 0x1e
        /*0056*/ 	.short	(.L_42 - .L_41)
.L_41:
        /*0058*/ 	.word	0x00000000


	//----- nvinfo : EIATTR_CBANK_PARAM_SIZE
	.align		4
.L_42:
        /*005c*/ 	.byte	0x03, 0x19
        /*005e*/ 	.short	0x0010


	//----- nvinfo : EIATTR_PARAM_CBANK
	.align		4
        /*0060*/ 	.byte	0x04, 0x0a
        /*0062*/ 	.short	(.L_44 - .L_43)
	.align		4
.L_43:
        /*0064*/ 	.word	index@(.nv.constant0._Z18checkContactKernelPiS_)
        /*0068*/ 	.short	0x0380
        /*006a*/ 	.short	0x0010


	//----- nvinfo : EIATTR_SW_WAR
	.align		4
.L_44:
        /*006c*/ 	.byte	0x04, 0x36
        /*006e*/ 	.short	(.L_46 - .L_45)
.L_45:
        /*0070*/ 	.word	0x00000008
.L_46:


//--------------------- .nv.info._Z22diffuseParticlesKernelPiP17curandStateXORWOW --------------------------
	.section	.nv.info._Z22diffuseParticlesKernelPiP17curandStateXORWOW,"",@"SHT_CUDA_INFO"
	.sectionflags	@""
	.align	4


	//----- nvinfo : EIATTR_CUDA_API_VERSION
	.align		4
        /*0000*/ 	.byte	0x04, 0x37
        /*0002*/ 	.short	(.L_48 - .L_47)
.L_47:
        /*0004*/ 	.word	0x00000082


	//----- nvinfo : EIATTR_KPARAM_INFO
	.align		4
.L_48:
        /*0008*/ 	.byte	0x04, 0x17
        /*000a*/ 	.short	(.L_50 - .L_49)
.L_49:
        /*000c*/ 	.word	0x00000000
        /*0010*/ 	.short	0x0001
        /*0012*/ 	.short	0x0008
        /*0014*/ 	.byte	0x00, 0xf5, 0x21, 0x00


	//----- nvinfo : EIATTR_KPARAM_INFO
	.align		4
.L_50:
        /*0018*/ 	.byte	0x04, 0x17
        /*001a*/ 	.short	(.L_52 - .L_51)
.L_51:
        /*001c*/ 	.word	0x00000000
        /*0020*/ 	.short	0x0000
        /*0022*/ 	.short	0x0000
        /*0024*/ 	.byte	0x00, 0xf5, 0x21, 0x00


	//----- nvinfo : EIATTR_SPARSE_MMA_MASK
	.align		4
.L_52:
        /*0028*/ 	.byte	0x03, 0x50
        /*002a*/ 	.short	0x0000


	//----- nvinfo : EIATTR_MAXREG_COUNT
	.align		4
        /*002c*/ 	.byte	0x03, 0x1b
        /*002e*/ 	.short	0x00ff


	//----- nvinfo : EIATTR_MERCURY_ISA_VERSION
	.align		4
        /*0030*/ 	.byte	0x03, 0x5f
        /*0032*/ 	.short	0x0101


	//----- nvinfo : EIATTR_VRC_CTA_INIT_COUNT
	.align		4
        /*0034*/ 	.byte	0x02, 0x4a
	.zero		1
	.zero		1


	//----- nvinfo : EIATTR_EXIT_INSTR_OFFSETS
	.align		4
        /*0038*/ 	.byte	0x04, 0x1c
        /*003a*/ 	.short	(.L_54 - .L_53)


	//   ....[0]....
.L_53:
        /*003c*/ 	.word	0x00000060


	//   ....[1]....
        /*0040*/ 	.word	0x000000f0


	//   ....[2]....
        /*0044*/ 	.word	0x00000450


	//----- nvinfo : EIATTR_CRS_STACK_SIZE
	.align		4
.L_54:
        /*0048*/ 	.byte	0x04, 0x1e
        /*004a*/ 	.short	(.L_56 - .L_55)
.L_55:
        /*004c*/ 	.word	0x00000000


	//----- nvinfo : EIATTR_CBANK_PARAM_SIZE
	.align		4
.L_56:
        /*0050*/ 	.byte	0x03, 0x19
        /*0052*/ 	.short	0x0010


	//----- nvinfo : EIATTR_PARAM_CBANK
	.align		4
        /*0054*/ 	.byte	0x04, 0x0a
        /*0056*/ 	.short	(.L_58 - .L_57)
	.align		4
.L_57:
        /*0058*/ 	.word	index@(.nv.constant0._Z22diffuseParticlesKernelPiP17curandStateXORWOW)
        /*005c*/ 	.short	0x0380
        /*005e*/ 	.short	0x0010


	//----- nvinfo : EIATTR_SW_WAR
	.align		4
.L_58:
        /*0060*/ 	.byte	0x04, 0x36
        /*0062*/ 	.short	(.L_60 - .L_59)
.L_59:
        /*0064*/ 	.word	0x00000008
.L_60:


//--------------------- .nv.info._Z23generateParticlesKernelPiS_P17curandStateXORWOW --------------------------
	.section	.nv.info._Z23generateParticlesKernelPiS_P17curandStateXORWOW,"",@"SHT_CUDA_INFO"
	.sectionflags	@""
	.align	4


	//----- nvinfo : EIATTR_CUDA_API_VERSION
	.align		4
        /*0000*/ 	.byte	0x04, 0x37
        /*0002*/ 	.short	(.L_62 - .L_61)
.L_61:
        /*0004*/ 	.word	0x00000082


	//----- nvinfo : EIATTR_KPARAM_INFO
	.align		4
.L_62:
        /*0008*/ 	.byte	0x04, 0x17
        /*000a*/ 	.short	(.L_64 - .L_63)
.L_63:
        /*000c*/ 	.word	0x00000000
        /*0010*/ 	.short	0x0002
        /*0012*/ 	.short	0x0010
        /*0014*/ 	.byte	0x00, 0xf5, 0x21, 0x00


	//----- nvinfo : EIATTR_KPARAM_INFO
	.align		4
.L_64:
        /*0018*/ 	.byte	0x04, 0x17
        /*001a*/ 	.short	(.L_66 - .L_65)
.L_65:
        /*001c*/ 	.word	0x00000000
        /*0020*/ 	.short	0x0001
        /*0022*/ 	.short	0x0008
        /*0024*/ 	.byte	0x00, 0xf5, 0x21, 0x00


	//----- nvinfo : EIATTR_KPARAM_INFO
	.align		4
.L_66:
        /*0028*/ 	.byte	0x04, 0x17
        /*002a*/ 	.short	(.L_68 - .L_67)
.L_67:
        /*002c*/ 	.word	0x00000000
        /*0030*/ 	.short	0x0000
        /*0032*/ 	.short	0x0000
        /*0034*/ 	.byte	0x00, 0xf5, 0x21, 0x00


	//----- nvinfo : EIATTR_SPARSE_MMA_MASK
	.align		4
.L_68:
        /*0038*/ 	.byte	0x03, 0x50
        /*003a*/ 	.short	0x0000


	//----- nvinfo : EIATTR_MAXREG_COUNT
	.align		4
        /*003c*/ 	.byte	0x03, 0x1b
        /*003e*/ 	.short	0x00ff


	//----- nvinfo : EIATTR_MERCURY_ISA_VERSION
	.align		4
        /*0040*/ 	.byte	0x03, 0x5f
        /*0042*/ 	.short	0x0101


	//----- nvinfo : EIATTR_VRC_CTA_INIT_COUNT
	.align		4
        /*0044*/ 	.byte	0x02, 0x4a
	.zero		1
	.zero		1


	//----- nvinfo : EIATTR_EXIT_INSTR_OFFSETS
	.align		4
        /*0048*/ 	.byte	0x04, 0x1c
        /*004a*/ 	.short	(.L_70 - .L_69)


	//   ....[0]....
.L_69:
        /*004c*/ 	.word	0x00000060


	//   ....[1]....
        /*0050*/ 	.word	0x00000340


	//----- nvinfo : EIATTR_CRS_STACK_SIZE
	.align		4
.L_70:
        /*0054*/ 	.byte	0x04, 0x1e
        /*0056*/ 	.short	(.L_72 - .L_71)
.L_71:
        /*0058*/ 	.word	0x00000000


	//----- nvinfo : EIATTR_CBANK_PARAM_SIZE
	.align		4
.L_72:
        /*005c*/ 	.byte	0x03, 0x19
        /*005e*/ 	.short	0x0018


	//----- nvinfo : EIATTR_PARAM_CBANK
	.align		4
        /*0060*/ 	.byte	0x04, 0x0a
        /*0062*/ 	.short	(.L_74 - .L_73)
	.align		4
.L_73:
        /*0064*/ 	.word	index@(.nv.constant0._Z23generateParticlesKernelPiS_P17curandStateXORWOW)
        /*0068*/ 	.short	0x0380
        /*006a*/ 	.short	0x0018


	//----- nvinfo : EIATTR_SW_WAR
	.align		4
.L_74:
        /*006c*/ 	.byte	0x04, 0x36
        /*006e*/ 	.short	(.L_76 - .L_75)
.L_75:
        /*0070*/ 	.word	0x00000008
.L_76:


//--------------------- .nv.info._Z12setup_kernelP17curandStateXORWOW --------------------------
	.section	.nv.info._Z12setup_kernelP17curandStateXORWOW,"",@"SHT_CUDA_INFO"
	.sectionflags	@""
	.align	4


	//----- nvinfo : EIATTR_CUDA_API_VERSION
	.align		4
        /*0000*/ 	.byte	0x04, 0x37
        /*0002*/ 	.short	(.L_78 - .L_77)
.L_77:
        /*0004*/ 	.word	0x00000082


	//----- nvinfo : EIATTR_KPARAM_INFO
	.align		4
.L_78:
        /*0008*/ 	.byte	0x04, 0x17
        /*000a*/ 	.short	(.L_80 - .L_79)
.L_79:
        /*000c*/ 	.word	0x00000000
        /*0010*/ 	.short	0x0000
        /*0012*/ 	.short	0x0000
        /*0014*/ 	.byte	0x00, 0xf5, 0x21, 0x00


	//----- nvinfo : EIATTR_SPARSE_MMA_MASK
	.align		4
.L_80:
        /*0018*/ 	.byte	0x03, 0x50
        /*001a*/ 	.short	0x0000


	//----- nvinfo : EIATTR_MAXREG_COUNT
	.align		4
        /*001c*/ 	.byte	0x03, 0x1b
        /*001e*/ 	.short	0x00ff


	//----- nvinfo : EIATTR_MERCURY_ISA_VERSION
	.align		4
        /*0020*/ 	.byte	0x03, 0x5f
        /*0022*/ 	.short	0x0101


	//----- nvinfo : EIATTR_VRC_CTA_INIT_COUNT
	.align		4
        /*0024*/ 	.byte	0x02, 0x4a
	.zero		1
	.zero		1


	//----- nvinfo : EIATTR_EXIT_INSTR_OFFSETS
	.align		4
        /*0028*/ 	.byte	0x04, 0x1c
        /*002a*/ 	.short	(.L_82 - .L_81)


	//   ....[0]....
.L_81:
        /*002c*/ 	.word	0x00000e80


	//----- nvinfo : EIATTR_CRS_STACK_SIZE
	.align		4
.L_82:
        /*0030*/ 	.byte	0x04, 0x1e
        /*0032*/ 	.short	(.L_84 - .L_83)
.L_83:
        /*0034*/ 	.word	0x00000000


	//----- nvinfo : EIATTR_CBANK_PARAM_SIZE
	.align		4
.L_84:
        /*0038*/ 	.byte	0x03, 0x19
        /*003a*/ 	.short	0x0008


	//----- nvinfo : EIATTR_PARAM_CBANK
	.align		4
        /*003c*/ 	.byte	0x04, 0x0a
        /*003e*/ 	.short	(.L_86 - .L_85)
	.align		4
.L_85:
        /*0040*/ 	.word	index@(.nv.constant0._Z12setup_kernelP17curandStateXORWOW)
        /*0044*/ 	.short	0x0380
        /*0046*/ 	.short	0x0008


	//----- nvinfo : EIATTR_SW_WAR
	.align		4
.L_86:
        /*0048*/ 	.byte	0x04, 0x36
        /*004a*/ 	.short	(.L_88 - .L_87)
.L_87:
        /*004c*/ 	.word	0x00000008
.L_88:


//--------------------- .nv.callgraph             --------------------------
	.section	.nv.callgraph,"",@"SHT_CUDA_CALLGRAPH"
	.align	4
	.sectionentsize	8
	.align		4
        /*0000*/ 	.word	0x00000000
	.align		4
        /*0004*/ 	.word	0xffffffff
	.align		4
        /*0008*/ 	.word	0x00000000
	.align		4
        /*000c*/ 	.word	0xfffffffe
	.align		4
        /*0010*/ 	.word	0x00000000
	.align		4
        /*0014*/ 	.word	0xfffffffd
	.align		4
        /*0018*/ 	.word	0x00000000
	.align		4
        /*001c*/ 	.word	0xfffffffc


//--------------------- .nv.constant4             --------------------------
	.section	.nv.constant4,"a",@progbits
	.align	8
	.align		8
.nv.constant4:
        /*0000*/ 	.dword	precalc_xorwow_matrix
	.align		8
        /*0008*/ 	.dword	precalc_xorwow_offset_matrix
	.align		8
        /*0010*/ 	.dword	mrg32k3aM1
	.align		8
        /*0018*/ 	.dword	mrg32k3aM2
	.align		8
        /*0020*/ 	.dword	mrg32k3aM1SubSeq
	.align		8
        /*0028*/ 	.dword	mrg32k3aM2SubSeq
	.align		8
        /*0030*/ 	.dword	mrg32k3aM1Seq
	.align		8
        /*0038*/ 	.dword	mrg32k3aM2Seq


//--------------------- .nv.constant3             --------------------------
	.section	.nv.constant3,"a",@progbits
	.align	8
.nv.constant3:
	.type		__cr_lgamma_table,@object
	.size		__cr_lgamma_table,(.L_8 - __cr_lgamma_table)
__cr_lgamma_table:
        /*0000*/ 	.byte	0x00, 0x00, 0x00, 0x00, 0x00, 0x00, 0x00, 0x00, 0x00, 0x00, 0x00, 0x00, 0x00, 0x00, 0x00, 0x00
        /*0010*/ 	.byte	0xef, 0x39, 0xfa, 0xfe, 0x42, 0x2e, 0xe6, 0x3f, 0x02, 0x20, 0x2a, 0xfa, 0x0b, 0xab, 0xfc, 0x3f
        /*0020*/ 	.byte	0xf9, 0x2c, 0x92, 0x7c, 0xa7, 0x6c, 0x09, 0x40, 0xc9, 0x79, 0x44, 0x3c, 0x64, 0x26, 0x13, 0x40
        /*0030*/ 	.byte	0xca, 0x01, 0xcf, 0x3a, 0x27, 0x51, 0x1a, 0x40, 0x30, 0xcc, 0x2d, 0xf3, 0xe1, 0x0c, 0x21, 0x40
        /*0040*/ 	.byte	0x0d, 0xb7, 0xfc, 0x82, 0x8e, 0x35, 0x25, 0x40
.L_8:


//--------------------- .text._Z18checkContactKernelPiS_ --------------------------
	.section	.text._Z18checkContactKernelPiS_,"ax",@progbits
	.align	128
        .global         _Z18checkContactKernelPiS_
        .type           _Z18checkContactKernelPiS_,@function
        .size           _Z18checkContactKernelPiS_,(.L_x_36 - _Z18checkContactKernelPiS_)
        .other          _Z18checkContactKernelPiS_,@"STO_CUDA_ENTRY STV_DEFAULT"
_Z18checkContactKernelPiS_:
.text._Z18checkContactKernelPiS_:
[----:B------:R-:W-:Y:S01]  /*0000*/  LDC R1, c[0x0][0x37c] ;  /* 0x0000df00ff017b82 */ /* 0x000fe20000000800 */
[----:B------:R-:W0:Y:S07]  /*0010*/  S2R R3, SR_TID.X ;  /* 0x0000000000037919 */ /* 0x000e2e0000002100 */
[----:B------:R-:W0:Y:S08]  /*0020*/  S2UR UR4, SR_CTAID.X ;  /* 0x00000000000479c3 */ /* 0x000e300000002500 */
[----:B------:R-:W0:Y:S02]  /*0030*/  LDC R0, c[0x0][0x360] ;  /* 0x0000d800ff007b82 */ /* 0x000e240000000800 */
[----:B0-----:R-:W-:-:S05]  /*0040*/  IMAD R0, R0, UR4, R3 ;  /* 0x0000000400007c24 */ /* 0x001fca000f8e0203 */
[----:B------:R-:W-:-:S13]  /*0050*/  ISETP.GT.AND P0, PT, R0, 0x1fff, PT ;  /* 0x00001fff0000780c */ /* 0x000fda0003f04270 */
[----:B------:R-:W-:Y:S05]  /*0060*/  @P0 EXIT ;  /* 0x000000000000094d */ /* 0x000fea0003800000 */
[----:B------:R-:W0:Y:S01]  /*0070*/  LDC.64 R2, c[0x0][0x380] ;  /* 0x0000e000ff027b82 */ /* 0x000e220000000a00 */
[----:B------:R-:W1:Y:S01]  /*0080*/  LDCU.64 UR4, c[0x0][0x358] ;  /* 0x00006b00ff0477ac */ /* 0x000e620008000a00 */
[----:B------:R-:W-:-:S04]  /*0090*/  IMAD.SHL.U32 R5, R0, 0x2, RZ ;  /* 0x0000000200057824 */ /* 0x000fc800078e00ff */
[----:B0-----:R-:W-:-:S05]  /*00a0*/  IMAD.WIDE R2, R5, 0x4, R2 ;  /* 0x0000000405027825 */ /* 0x001fca00078e0202 */
[----:B-1----:R-:W2:Y:S04]  /*00b0*/  LDG.E R11, desc[UR4][R2.64] ;  /* 0x00000004020b7981 */ /* 0x002ea8000c1e1900 */
[----:B------:R-:W2:Y:S02]  /*00c0*/  LDG.E R0, desc[UR4][R2.64+0x4] ;  /* 0x0000040402007981 */ /* 0x000ea4000c1e1900 */
[----:B--2---:R-:W-:-:S04]  /*00d0*/  LOP3.LUT R4, R11, R0, RZ, 0xc0, !PT ;  /* 0x000000000b047212 */ /* 0x004fc800078ec0ff */
[----:B------:R-:W-:-:S13]  /*00e0*/  ISETP.NE.AND P0, PT, R4, -0x1, PT ;  /* 0xffffffff0400780c */ /* 0x000fda0003f05270 */
[----:B------:R-:W-:Y:S05]  /*00f0*/  @!P0 EXIT ;  /* 0x000000000000894d */ /* 0x000fea0003800000 */
[----:B------:R-:W0:Y:S01]  /*0100*/  LDC.64 R4, c[0x0][0x388] ;  /* 0x0000e200ff047b82 */ /* 0x000e220000000a00 */
[----:B------:R-:W-:-:S04]  /*0110*/  IMAD R9, R0, 0x190, R11 ;  /* 0x0000019000097824 */ /* 0x000fc800078e020b */
[----:B0-----:R-:W-:-:S05]  /*0120*/  IMAD.WIDE R6, R9, 0x4, R4 ;  /* 0x0000000409067825 */ /* 0x001fca00078e0204 */
[----:B------:R-:W2:Y:S02]  /*0130*/  LDG.E R10, desc[UR4][R6.64] ;  /* 0x00000004060a7981 */ /* 0x000ea4000c1e1900 */
[----:B--2---:R-:W-:-:S13]  /*0140*/  ISETP.NE.AND P0, PT, R10, 0x2, PT ;  /* 0x000000020a00780c */ /* 0x004fda0003f05270 */
[----:B------:R-:W-:-:S05]  /*0150*/  @!P0 IMAD.MOV.U32 R13, RZ, RZ, -0x1 ;  /* 0xffffffffff0d8424 */ /* 0x000fca00078e00ff */
[----:B------:R0:W-:Y:S04]  /*0160*/  @!P0 STG.E desc[UR4][R2.64], R13 ;  /* 0x0000000d02008986 */ /* 0x0001e8000c101904 */
[----:B------:R0:W-:Y:S01]  /*0170*/  @!P0 STG.E desc[UR4][R2.64+0x4], R13 ;  /* 0x0000040d02008986 */ /* 0x0001e2000c101904 */
[----:B------:R-:W-:Y:S05]  /*0180*/  @!P0 EXIT ;  /* 0x000000000000894d */ /* 0x000fea0003800000 */
[----:B------:R-:W-:Y:S01]  /*0190*/  VIADD R15, R11, 0xffffffff ;  /* 0xffffffff0b0f7836 */ /* 0x000fe20000000000 */
[----:B------:R-:W-:Y:S01]  /*01a0*/  BSSY.RECONVERGENT B1, `(.L_x_0) ;  /* 0x0000024000017945 */ /* 0x000fe20003800200 */
[----:B------:R-:W-:-:S03]  /*01b0*/  VIADD R8, R0, 0xffffffff ;  /* 0xffffffff00087836 */ /* 0x000fc60000000000 */
[----:B------:R-:W-:Y:S02]  /*01c0*/  BSSY.RELIABLE B0, `(.L_x_1) ;  /* 0x000001b000007945 */ /* 0x000fe40003800100 */
[----:B------:R-:W-:-:S04]  /*01d0*/  VIMNMX.U32 R12, PT, PT, R15, R8, !PT ;  /* 0x000000080f0c7248 */ /* 0x000fc80007fe0000 */
[----:B------:R-:W-:-:S13]  /*01e0*/  ISETP.GT.U32.AND P0, PT, R12, 0x18f, PT ;  /* 0x0000018f0c00780c */ /* 0x000fda0003f04070 */
[----:B------:R-:W-:Y:S05]  /*01f0*/  @P0 BRA `(.L_x_2) ;  /* 0x0000000000140947 */ /* 0x000fea0003800000 */
[----:B0-----:R-:W-:-:S04]  /*0200*/  VIADD R13, R9, 0xfffffe6f ;  /* 0xfffffe6f090d7836 */ /* 0x001fc80000000000 */
[----:B------:R-:W-:-:S06]  /*0210*/  IMAD.WIDE.U32 R12, R13, 0x4, R4 ;  /* 0x000000040d0c7825 */ /* 0x000fcc00078e0004 */
[----:B------:R-:W2:Y:S02]  /*0220*/  LDG.E R12, desc[UR4][R12.64] ;  /* 0x000000040c0c7981 */ /* 0x000ea4000c1e1900 */
[----:B--2---:R-:W-:-:S13]  /*0230*/  ISETP.NE.AND P0, PT, R12, 0x1, PT ;  /* 0x000000010c00780c */ /* 0x004fda0003f05270 */
[----:B------:R-:W-:Y:S05]  /*0240*/  @!P0 BRA `(.L_x_3) ;  /* 0x0000000000488947 */ /* 0x000fea0003800000 */
.L_x_2:
        /* <DEDUP_REMOVED lines=8> */
.L_x_4:
[----:B------:R-:W-:-:S04]  /*02d0*/  VIADDMNMX.U32 R15, R0, 0x1, R15, !PT ;  /* 0x00000001000f7846 */ /* 0x000fc8000780000f */
[----:B------:R-:W-:-:S13]  /*02e0*/  ISETP.GT.U32.AND P0, PT, R15, 0x18f, PT ;  /* 0x0000018f0f00780c */ /* 0x000fda0003f04070 */
[----:B------:R-:W-:Y:S05]  /*02f0*/  @P0 BREAK.RELIABLE B0 ;  /* 0x0000000000000942 */ /* 0x000fea0003800100 */
[----:B------:R-:W-:Y:S05]  /*0300*/  @P0 BRA `(.L_x_5) ;  /* 0x0000000000340947 */ /* 0x000fea0003800000 */
[----:B0-----:R-:W-:-:S04]  /*0310*/  VIADD R13, R9, 0x18f ;  /* 0x0000018f090d7836 */ /* 0x001fc80000000000 */
[----:B------:R-:W-:-:S06]  /*0320*/  IMAD.WIDE.U32 R12, R13, 0x4, R4 ;  /* 0x000000040d0c7825 */ /* 0x000fcc00078e0004 */
[----:B------:R-:W2:Y:S02]  /*0330*/  LDG.E R12, desc[UR4][R12.64] ;  /* 0x000000040c0c7981 */ /* 0x000ea4000c1e1900 */
[----:B--2---:R-:W-:-:S13]  /*0340*/  ISETP.NE.AND P0, PT, R12, 0x1, PT ;  /* 0x000000010c00780c */ /* 0x004fda0003f05270 */
[----:B------:R-:W-:Y:S05]  /*0350*/  @P0 BREAK.RELIABLE B0 ;  /* 0x0000000000000942 */ /* 0x000fea0003800100 */
[----:B------:R-:W-:Y:S05]  /*0360*/  @P0 BRA `(.L_x_5) ;  /* 0x00000000001c0947 */ /* 0x000fea0003800000 */
.L_x_3:
[----:B------:R-:W-:Y:S05]  /*0370*/  BSYNC.RELIABLE B0 ;  /* 0x0000000000007941 */ /* 0x000fea0003800100 */
.L_x_1:
[----:B------:R-:W-:Y:S02]  /*0380*/  IMAD.MOV.U32 R15, RZ, RZ, -0x1 ;  /* 0xffffffffff0f7424 */ /* 0x000fe400078e00ff */
[----:B------:R-:W-:Y:S02]  /*0390*/  IMAD.MOV.U32 R13, RZ, RZ, 0x1 ;  /* 0x00000001ff0d7424 */ /* 0x000fe400078e00ff */
[----:B------:R-:W-:Y:S01]  /*03a0*/  IMAD.MOV.U32 R10, RZ, RZ, 0x1 ;  /* 0x00000001ff0a7424 */ /* 0x000fe200078e00ff */
[----:B------:R1:W-:Y:S04]  /*03b0*/  STG.E desc[UR4][R2.64], R15 ;  /* 0x0000000f02007986 */ /* 0x0003e8000c101904 */
[----:B------:R1:W-:Y:S04]  /*03c0*/  STG.E desc[UR4][R2.64+0x4], R15 ;  /* 0x0000040f02007986 */ /* 0x0003e8000c101904 */
[----:B------:R1:W-:Y:S02]  /*03d0*/  STG.E desc[UR4][R6.64], R13 ;  /* 0x0000000d06007986 */ /* 0x0003e4000c101904 */
.L_x_5:
[----:B------:R-:W-:Y:S05]  /*03e0*/  BSYNC.RECONVERGENT B1 ;  /* 0x0000000000017941 */ /* 0x000fea0003800200 */
.L_x_0:
[----:B------:R-:W-:Y:S05]  /*03f0*/  WARPSYNC.ALL ;  /* 0x0000000000007948 */ /* 0x000fea0003800000 */
[----:B------:R-:W-:Y:S01]  /*0400*/  VIMNMX.U32 R12, PT, PT, R11, R8, !PT ;  /* 0x000000080b0c7248 */ /* 0x000fe20007fe0000 */
[----:B------:R-:W-:Y:S04]  /*0410*/  BSSY.RECONVERGENT B2, `(.L_x_6) ;  /* 0x000001d000027945 */ /* 0x000fe80003800200 */
[----:B------:R-:W-:Y:S01]  /*0420*/  BSSY.RELIABLE B1, `(.L_x_7) ;  /* 0x0000016000017945 */ /* 0x000fe20003800100 */
[----:B------:R-:W-:-:S13]  /*0430*/  ISETP.GT.U32.AND P0, PT, R12, 0x18f, PT ;  /* 0x0000018f0c00780c */ /* 0x000fda0003f04070 */
[----:B------:R-:W-:Y:S05]  /*0440*/  @P0 BRA `(.L_x_8) ;  /* 0x0000000000140947 */ /* 0x000fea0003800000 */
[----:B01----:R-:W-:-:S05]  /*0450*/  IADD3 R13, PT, PT, R9, -0x190, RZ ;  /* 0xfffffe70090d7810 */ /* 0x003fca0007ffe0ff */
[----:B------:R-:W-:-:S06]  /*0460*/  IMAD.WIDE.U32 R12, R13, 0x4, R4 ;  /* 0x000000040d0c7825 */ /* 0x000fcc00078e0004 */
[----:B------:R-:W2:Y:S02]  /*0470*/  LDG.E R12, desc[UR4][R12.64] ;  /* 0x000000040c0c7981 */ /* 0x000ea4000c1e1900 */
[----:B--2---:R-:W-:-:S13]  /*0480*/  ISETP.NE.AND P0, PT, R12, 0x1, PT ;  /* 0x000000010c00780c */ /* 0x004fda0003f05270 */
[----:B------:R-:W-:Y:S05]  /*0490*/  @!P0 BRA `(.L_x_9) ;  /* 0x0000000000388947 */ /* 0x000fea0003800000 */
.L_x_8:
[----:B------:R-:W-:Y:S02]  /*04a0*/  VIMNMX.U32 R12, PT, PT, R11, R0, !PT ;  /* 0x000000000b0c7248 */ /* 0x000fe40007fe0000 */
[----:B------:R-:W-:Y:S02]  /*04b0*/  ISETP.NE.AND P0, PT, R10, 0x1, PT ;  /* 0x000000010a00780c */ /* 0x000fe40003f05270 */
[----:B------:R-:W-:-:S13]  /*04c0*/  ISETP.LT.U32.AND P1, PT, R12, 0x190, PT ;  /* 0x000001900c00780c */ /* 0x000fda0003f21070 */
[----:B------:R-:W-:Y:S05]  /*04d0*/  @!P0 BRA P1, `(.L_x_9) ;  /* 0x0000000000288947 */ /* 0x000fea0000800000 */
[----:B------:R-:W-:-:S04]  /*04e0*/  VIADDMNMX.U32 R10, R0, 0x1, R11, !PT ;  /* 0x00000001000a7846 */ /* 0x000fc8000780000b */
[----:B------:R-:W-:-:S13]  /*04f0*/  ISETP.GT.U32.AND P0, PT, R10, 0x18f, PT ;  /* 0x0000018f0a00780c */ /* 0x000fda0003f04070 */
[----:B------:R-:W-:Y:S05]  /*0500*/  @P0 BREAK.RELIABLE B1 ;  /* 0x0000000000010942 */ /* 0x000fea0003800100 */
[----:B------:R-:W-:Y:S05]  /*0510*/  @P0 BRA `(.L_x_10) ;  /* 0x0000000000300947 */ /* 0x000fea0003800000 */
[----:B01----:R-:W-:-:S04]  /*0520*/  VIADD R13, R9, 0x190 ;  /* 0x00000190090d7836 */ /* 0x003fc80000000000 */
[----:B------:R-:W-:-:S06]  /*0530*/  IMAD.WIDE.U32 R12, R13, 0x4, R4 ;  /* 0x000000040d0c7825 */ /* 0x000fcc00078e0004 */
[----:B------:R-:W2:Y:S02]  /*0540*/  LDG.E R12, desc[UR4][R12.64] ;  /* 0x000000040c0c7981 */ /* 0x000ea4000c1e1900 */
[----:B--2---:R-:W-:-:S13]  /*0550*/  ISETP.NE.AND P0, PT, R12, 0x1, PT ;  /* 0x000000010c00780c */ /* 0x004fda0003f05270 */
[----:B------:R-:W-:Y:S05]  /*0560*/  @P0 BREAK.RELIABLE B1 ;  /* 0x0000000000010942 */ /* 0x000fea0003800100 */
[----:B------:R-:W-:Y:S05]  /*0570*/  @P0 BRA `(.L_x_10) ;  /* 0x0000000000180947 */ /* 0x000fea0003800000 */
.L_x_9:
[----:B------:R-:W-:Y:S05]  /*0580*/  BSYNC.RELIABLE B1 ;  /* 0x0000000000017941 */ /* 0x000fea0003800100 */
.L_x_7:
[----:B01----:R-:W-:Y:S02]  /*0590*/  IMAD.MOV.U32 R13, RZ, RZ, -0x1 ;  /* 0xffffffffff0d7424 */ /* 0x003fe400078e00ff */
[----:B------:R-:W-:-:S03]  /*05a0*/  IMAD.MOV.U32 R15, RZ, RZ, 0x1 ;  /* 0x00000001ff0f7424 */ /* 0x000fc600078e00ff */
[----:B------:R2:W-:Y:S04]  /*05b0*/  STG.E desc[UR4][R2.64], R13 ;  /* 0x0000000d02007986 */ /* 0x0005e8000c101904 */
[----:B------:R2:W-:Y:S04]  /*05c0*/  STG.E desc[UR4][R2.64+0x4], R13 ;  /* 0x0000040d02007986 */ /* 0x0005e8000c101904 */
[----:B------:R2:W-:Y:S02]  /*05d0*/  STG.E desc[UR4][R6.64], R15 ;  /* 0x0000000f06007986 */ /* 0x0005e4000c101904 */
.L_x_10:
[----:B------:R-:W-:Y:S05]  /*05e0*/  BSYNC.RECONVERGENT B2 ;  /* 0x0000000000027941 */ /* 0x000fea0003800200 */
.L_x_6:
[----:B------:R-:W-:Y:S05]  /*05f0*/  WARPSYNC.ALL ;  /* 0x0000000000007948 */ /* 0x000fea0003800000 */
[----:B012---:R-:W-:Y:S01]  /*0600*/  VIADD R13, R11, 0x1 ;  /* 0x000000010b0d7836 */ /* 0x007fe20000000000 */
[----:B------:R-:W-:Y:S04]  /*0610*/  BSSY.RECONVERGENT B2, `(.L_x_11) ;  /* 0x000001f000027945 */ /* 0x000fe80003800200 */
[----:B------:R-:W-:Y:S01]  /*0620*/  BSSY.RELIABLE B3, `(.L_x_12) ;  /* 0x000000a000037945 */ /* 0x000fe20003800100 */
[----:B------:R-:W-:-:S04]  /*0630*/  VIMNMX.U32 R8, PT, PT, R8, R13, !PT ;  /* 0x0000000d08087248 */ /* 0x000fc80007fe0000 */
[----:B------:R-:W-:-:S13]  /*0640*/  ISETP.GT.U32.AND P0, PT, R8, 0x18f, PT ;  /* 0x0000018f0800780c */ /* 0x000fda0003f04070 */
[----:B------:R-:W-:Y:S05]  /*0650*/  @P0 BRA `(.L_x_13) ;  /* 0x0000000000180947 */ /* 0x000fea0003800000 */
[----:B------:R-:W-:-:S04]  /*0660*/  VIADD R11, R9, 0xfffffe71 ;  /* 0xfffffe71090b7836 */ /* 0x000fc80000000000 */
[----:B------:R-:W-:-:S06]  /*0670*/  IMAD.WIDE.U32 R10, R11, 0x4, R4 ;  /* 0x000000040b0a7825 */ /* 0x000fcc00078e0004 */
[----:B------:R-:W2:Y:S02]  /*0680*/  LDG.E R10, desc[UR4][R10.64] ;  /* 0x000000040a0a7981 */ /* 0x000ea4000c1e1900 */
[----:B--2---:R-:W-:-:S13]  /*0690*/  ISETP.NE.AND P0, PT, R10, 0x1, PT ;  /* 0x000000010a00780c */ /* 0x004fda0003f05270 */
[----:B------:R-:W-:Y:S05]  /*06a0*/  @!P0 BREAK.RELIABLE B3 ;  /* 0x0000000000038942 */ /* 0x000fea0003800100 */
[----:B------:R-:W-:Y:S05]  /*06b0*/  @!P0 BRA `(.L_x_14) ;  /* 0x0000000000508947 */ /* 0x000fea0003800000 */
.L_x_13:
[----:B------:R-:W-:Y:S05]  /*06c0*/  BSYNC.RELIABLE B3 ;  /* 0x0000000000037941 */ /* 0x000fea0003800100 */
.L_x_12:
[----:B------:R-:W-:Y:S01]  /*06d0*/  VIMNMX.U32 R8, PT, PT, R0, R13, !PT ;  /* 0x0000000d00087248 */ /* 0x000fe20007fe0000 */
[----:B------:R-:W-:Y:S03]  /*06e0*/  BSSY.RELIABLE B4, `(.L_x_15) ;  /* 0x0000009000047945 */ /* 0x000fe60003800100 */
[----:B------:R-:W-:-:S13]  /*06f0*/  ISETP.GT.U32.AND P0, PT, R8, 0x18f, PT ;  /* 0x0000018f0800780c */ /* 0x000fda0003f04070 */
[----:B------:R-:W-:Y:S05]  /*0700*/  @P0 BRA `(.L_x_16) ;  /* 0x0000000000180947 */ /* 0x000fea0003800000 */
[----:B------:R-:W-:-:S05]  /*0710*/  IADD3 R11, PT, PT, R9, 0x1, RZ ;  /* 0x00000001090b7810 */ /* 0x000fca0007ffe0ff */
[----:B------:R-:W-:-:S06]  /*0720*/  IMAD.WIDE.U32 R10, R11, 0x4, R4 ;  /* 0x000000040b0a7825 */ /* 0x000fcc00078e0004 */
[----:B------:R-:W2:Y:S02]  /*0730*/  LDG.E R10, desc[UR4][R10.64] ;  /* 0x000000040a0a7981 */ /* 0x000ea4000c1e1900 */
[----:B--2---:R-:W-:-:S13]  /*0740*/  ISETP.NE.AND P0, PT, R10, 0x1, PT ;  /* 0x000000010a00780c */ /* 0x004fda0003f05270 */
[----:B------:R-:W-:Y:S05]  /*0750*/  @!P0 BREAK.RELIABLE B4 ;  /* 0x0000000000048942 */ /* 0x000fea0003800100 */
[----:B------:R-:W-:Y:S05]  /*0760*/  @!P0 BRA `(.L_x_14) ;  /* 0x0000000000248947 */ /* 0x000fea0003800000 */
.L_x_16:
[----:B------:R-:W-:Y:S05]  /*0770*/  BSYNC.RELIABLE B4 ;  /* 0x0000000000047941 */ /* 0x000fea0003800100 */
.L_x_15:
[----:B------:R-:W-:-:S04]  /*0780*/  VIADDMNMX.U32 R0, R0, 0x1, R13, !PT ;  /* 0x0000000100007846 */ /* 0x000fc8000780000d */
[----:B------:R-:W-:-:S13]  /*0790*/  ISETP.GT.U32.AND P0, PT, R0, 0x18f, PT ;  /* 0x0000018f0000780c */ /* 0x000fda0003f04070 */
[----:B------:R-:W-:Y:S05]  /*07a0*/  @P0 EXIT ;  /* 0x000000000000094d */ /* 0x000fea0003800000 */
[----:B------:R-:W-:-:S04]  /*07b0*/  VIADD R9, R9, 0x191 ;  /* 0x0000019109097836 */ /* 0x000fc80000000000 */
[----:B------:R-:W-:-:S06]  /*07c0*/  IMAD.WIDE.U32 R4, R9, 0x4, R4 ;  /* 0x0000000409047825 */ /* 0x000fcc00078e0004 */
[----:B------:R-:W2:Y:S02]  /*07d0*/  LDG.E R4, desc[UR4][R4.64] ;  /* 0x0000000404047981 */ /* 0x000ea4000c1e1900 */
[----:B--2---:R-:W-:-:S13]  /*07e0*/  ISETP.NE.AND P0, PT, R4, 0x1, PT ;  /* 0x000000010400780c */ /* 0x004fda0003f05270 */
[----:B------:R-:W-:Y:S05]  /*07f0*/  @P0 EXIT ;  /* 0x000000000000094d */ /* 0x000fea0003800000 */
.L_x_14:
[----:B------:R-:W-:Y:S05]  /*0800*/  BSYNC.RECONVERGENT B2 ;  /* 0x0000000000027941 */ /* 0x000fea0003800200 */
.L_x_11:
[----:B------:R-:W-:Y:S05]  /*0810*/  WARPSYNC.ALL ;  /* 0x0000000000007948 */ /* 0x000fea0003800000 */
[----:B------:R-:W-:Y:S02]  /*0820*/  IMAD.MOV.U32 R5, RZ, RZ, -0x1 ;  /* 0xffffffffff057424 */ /* 0x000fe400078e00ff */
[----:B------:R-:W-:-:S03]  /*0830*/  IMAD.MOV.U32 R9, RZ, RZ, 0x1 ;  /* 0x00000001ff097424 */ /* 0x000fc600078e00ff */
[----:B------:R-:W-:Y:S04]  /*0840*/  STG.E desc[UR4][R2.64], R5 ;  /* 0x0000000502007986 */ /* 0x000fe8000c101904 */
[----:B------:R-:W-:Y:S04]  /*0850*/  STG.E desc[UR4][R2.64+0x4], R5 ;  /* 0x0000040502007986 */ /* 0x000fe8000c101904 */
[----:B------:R-:W-:Y:S01]  /*0860*/  STG.E desc[UR4][R6.64], R9 ;  /* 0x0000000906007986 */ /* 0x000fe2000c101904 */
[----:B------:R-:W-:Y:S05]  /*0870*/  EXIT ;  /* 0x000000000000794d */ /* 0x000fea0003800000 */
.L_x_17:
[----:B------:R-:W-:-:S00]  /*0880*/  BRA `(.L_x_17) ;  /* 0xfffffffc00fc7947 */ /* 0x000fc0000383ffff */
[----:B------:R-:W-:-:S00]  /*0890*/  NOP ;  /* 0x0000000000007918 */ /* 0x000fc00000000000 */
        /* <DEDUP_REMOVED lines=14> */
.L_x_36:


//--------------------- .text._Z22diffuseParticlesKernelPiP17curandStateXORWOW --------------------------
	.section	.text._Z22diffuseParticlesKernelPiP17curandStateXORWOW,"ax",@progbits
	.align	128
        .global         _Z22diffuseParticlesKernelPiP17curandStateXORWOW
        .type           _Z22diffuseParticlesKernelPiP17curandStateXORWOW,@function
        .size           _Z22diffuseParticlesKernelPiP17curandStateXORWOW,(.L_x_37 - _Z22diffuseParticlesKernelPiP17curandStateXORWOW)
        .other          _Z22diffuseParticlesKernelPiP17curandStateXORWOW,@"STO_CUDA_ENTRY STV_DEFAULT"
_Z22diffuseParticlesKernelPiP17curandStateXORWOW:
.text._Z22diffuseParticlesKernelPiP17curandStateXORWOW:
        /* <DEDUP_REMOVED lines=16> */
[----:B------:R-:W0:Y:S02]  /*0100*/  LDC.64 R6, c[0x0][0x388] ;  /* 0x0000e200ff067b82 */ /* 0x000e240000000a00 */
[----:B0-----:R-:W-:-:S05]  /*0110*/  IMAD.WIDE R6, R5, 0x30, R6 ;  /* 0x0000003005067825 */ /* 0x001fca00078e0206 */
[----:B------:R-:W2:Y:S04]  /*0120*/  LDG.E.64 R10, desc[UR4][R6.64] ;  /* 0x00000004060a7981 */ /* 0x000ea8000c1e1b00 */
[----:B------:R-:W3:Y:S04]  /*0130*/  LDG.E.64 R4, desc[UR4][R6.64+0x10] ;  /* 0x0000100406047981 */ /* 0x000ee8000c1e1b00 */
[----:B------:R-:W4:Y:S01]  /*0140*/  LDG.E.64 R12, desc[UR4][R6.64+0x8] ;  /* 0x00000804060c7981 */ /* 0x000f22000c1e1b00 */
[----:B------:R-:W-:Y:S01]  /*0150*/  BSSY.RECONVERGENT B0, `(.L_x_18) ;  /* 0x0000029000007945 */ /* 0x000fe20003800200 */
[----:B--2---:R-:W-:Y:S01]  /*0160*/  SHF.R.U32.HI R8, RZ, 0x2, R11 ;  /* 0x00000002ff087819 */ /* 0x004fe2000001160b */
[----:B------:R-:W-:-:S03]  /*0170*/  VIADD R10, R10, 0x587c5 ;  /* 0x000587c50a0a7836 */ /* 0x000fc60000000000 */
[----:B------:R-:W-:Y:S01]  /*0180*/  LOP3.LUT R8, R8, R11, RZ, 0x3c, !PT ;  /* 0x0000000b08087212 */ /* 0x000fe200078e3cff */
[----:B---3--:R-:W-:Y:S02]  /*0190*/  IMAD.SHL.U32 R11, R5, 0x10, RZ ;  /* 0x00000010050b7824 */ /* 0x008fe400078e00ff */
[----:B------:R-:W-:Y:S02]  /*01a0*/  IMAD.MOV.U32 R17, RZ, RZ, R4 ;  /* 0x000000ffff117224 */ /* 0x000fe400078e0004 */
[----:B------:R-:W-:Y:S02]  /*01b0*/  IMAD.SHL.U32 R14, R8, 0x2, RZ ;  /* 0x00000002080e7824 */ /* 0x000fe400078e00ff */
[----:B----4-:R-:W-:-:S03]  /*01c0*/  IMAD.MOV.U32 R16, RZ, RZ, R13 ;  /* 0x000000ffff107224 */ /* 0x010fc600078e000d */
[----:B------:R-:W-:Y:S02]  /*01d0*/  LOP3.LUT R14, R8, R14, R11, 0x96, !PT ;  /* 0x0000000e080e7212 */ /* 0x000fe400078e960b */
[----:B------:R-:W-:Y:S01]  /*01e0*/  MOV R11, R12 ;  /* 0x0000000c000b7202 */ /* 0x000fe20000000f00 */
[----:B------:R-:W-:Y:S01]  /*01f0*/  IMAD.MOV.U32 R12, RZ, RZ, R5 ;  /* 0x000000ffff0c7224 */ /* 0x000fe200078e0005 */
[----:B------:R-:W-:Y:S01]  /*0200*/  LOP3.LUT R13, R14, R5, RZ, 0x3c, !PT ;  /* 0x000000050e0d7212 */ /* 0x000fe200078e3cff */
[----:B------:R0:W-:Y:S04]  /*0210*/  STG.E.64 desc[UR4][R6.64+0x8], R16 ;  /* 0x0000081006007986 */ /* 0x0001e8000c101b04 */
[----:B------:R-:W-:Y:S01]  /*0220*/  IMAD.IADD R4, R13, 0x1, R10 ;  /* 0x000000010d047824 */ /* 0x000fe200078e020a */
[----:B------:R0:W-:Y:S04]  /*0230*/  STG.E.64 desc[UR4][R6.64], R10 ;  /* 0x0000000a06007986 */ /* 0x0001e8000c101b04 */
[----:B------:R0:W-:Y:S01]  /*0240*/  STG.E.64 desc[UR4][R6.64+0x10], R12 ;  /* 0x0000100c06007986 */ /* 0x0001e2000c101b04 */
[----:B------:R-:W-:-:S04]  /*0250*/  LOP3.LUT R4, R4, 0x7, RZ, 0xc0, !PT ;  /* 0x0000000704047812 */ /* 0x000fc800078ec0ff */
[----:B------:R-:W-:-:S13]  /*0260*/  ISETP.GT.AND P0, PT, R4, 0x3, PT ;  /* 0x000000030400780c */ /* 0x000fda0003f04270 */
[----:B0-----:R-:W-:Y:S05]  /*0270*/  @P0 BRA `(.L_x_19) ;  /* 0x0000000000300947 */ /* 0x001fea0003800000 */
[----:B------:R-:W-:-:S13]  /*0280*/  ISETP.GT.AND P0, PT, R4, 0x1, PT ;  /* 0x000000010400780c */ /* 0x000fda0003f04270 */
[----:B------:R-:W-:Y:S05]  /*0290*/  @P0 BRA `(.L_x_20) ;  /* 0x0000000000140947 */ /* 0x000fea0003800000 */
[----:B------:R-:W-:-:S13]  /*02a0*/  ISETP.NE.AND P0, PT, R4, RZ, PT ;  /* 0x000000ff0400720c */ /* 0x000fda0003f05270 */
[----:B------:R-:W-:Y:S02]  /*02b0*/  @P0 VIADD R0, R0, 0xffffffff ;  /* 0xffffffff00000836 */ /* 0x000fe40000000000 */
[----:B------:R-:W-:-:S03]  /*02c0*/  @!P0 VIADD R9, R9, 0xffffffff ;  /* 0xffffffff09098836 */ /* 0x000fc60000000000 */
[----:B------:R-:W-:Y:S01]  /*02d0*/  @!P0 IADD3 R0, PT, PT, R0, -0x1, RZ ;  /* 0xffffffff00008810 */ /* 0x000fe20007ffe0ff */
[----:B------:R-:W-:Y:S06]  /*02e0*/  BRA `(.L_x_21) ;  /* 0x00000000003c7947 */ /* 0x000fec0003800000 */
.L_x_20:
[----:B------:R-:W-:Y:S01]  /*02f0*/  ISETP.NE.AND P0, PT, R4, 0x2, PT ;  /* 0x000000020400780c */ /* 0x000fe20003f05270 */
[----:B------:R-:W-:-:S12]  /*0300*/  VIADD R9, R9, 0x1 ;  /* 0x0000000109097836 */ /* 0x000fd80000000000 */
[----:B------:R-:W-:Y:S05]  /*0310*/  @P0 BRA `(.L_x_21) ;  /* 0x0000000000300947 */ /* 0x000fea0003800000 */
[----:B------:R-:W-:Y:S01]  /*0320*/  VIADD R0, R0, 0xffffffff ;  /* 0xffffffff00007836 */ /* 0x000fe20000000000 */
[----:B------:R-:W-:Y:S06]  /*0330*/  BRA `(.L_x_21) ;  /* 0x0000000000287947 */ /* 0x000fec0003800000 */
.L_x_19:
[----:B------:R-:W-:-:S13]  /*0340*/  ISETP.GT.AND P0, PT, R4, 0x5, PT ;  /* 0x000000050400780c */ /* 0x000fda0003f04270 */
[----:B------:R-:W-:Y:S05]  /*0350*/  @P0 BRA `(.L_x_22) ;  /* 0x0000000000140947 */ /* 0x000fea0003800000 */
[----:B------:R-:W-:-:S13]  /*0360*/  ISETP.NE.AND P0, PT, R4, 0x4, PT ;  /* 0x000000040400780c */ /* 0x000fda0003f05270 */
[----:B------:R-:W-:Y:S02]  /*0370*/  @P0 VIADD R0, R0, 0x1 ;  /* 0x0000000100000836 */ /* 0x000fe40000000000 */
[----:B------:R-:W-:-:S03]  /*0380*/  @!P0 VIADD R9, R9, 0x1 ;  /* 0x0000000109098836 */ /* 0x000fc60000000000 */
[----:B------:R-:W-:Y:S01]  /*0390*/  @!P0 IADD3 R0, PT, PT, R0, 0x1, RZ ;  /* 0x0000000100008810 */ /* 0x000fe20007ffe0ff */
[----:B------:R-:W-:Y:S06]  /*03a0*/  BRA `(.L_x_21) ;  /* 0x00000000000c7947 */ /* 0x000fec0003800000 */
.L_x_22:
[----:B------:R-:W-:Y:S01]  /*03b0*/  ISETP.NE.AND P0, PT, R4, 0x6, PT ;  /* 0x000000060400780c */ /* 0x000fe20003f05270 */
[----:B------:R-:W-:-:S12]  /*03c0*/  VIADD R9, R9, 0xffffffff ;  /* 0xffffffff09097836 */ /* 0x000fd80000000000 */
[----:B------:R-:W-:-:S07]  /*03d0*/  @!P0 VIADD R0, R0, 0x1 ;  /* 0x0000000100008836 */ /* 0x000fce0000000000 */
.L_x_21:
[----:B------:R-:W-:Y:S05]  /*03e0*/  BSYNC.RECONVERGENT B0 ;  /* 0x0000000000007941 */ /* 0x000fea0003800200 */
.L_x_18:
[----:B------:R-:W-:Y:S02]  /*03f0*/  VIMNMX R9, PT, PT, RZ, R9, !PT ;  /* 0x00000009ff097248 */ /* 0x000fe40007fe0100 */
[----:B------:R-:W-:Y:S02]  /*0400*/  VIMNMX R0, PT, PT, RZ, R0, !PT ;  /* 0x00000000ff007248 */ /* 0x000fe40007fe0100 */
[----:B------:R-:W-:Y:S02]  /*0410*/  VIMNMX R9, PT, PT, R9, 0x18f, PT ;  /* 0x0000018f09097848 */ /* 0x000fe40003fe0100 */
[----:B------:R-:W-:-:S03]  /*0420*/  VIMNMX R5, PT, PT, R0, 0x18f, PT ;  /* 0x0000018f00057848 */ /* 0x000fc60003fe0100 */
[----:B------:R-:W-:Y:S04]  /*0430*/  STG.E desc[UR4][R2.64], R9 ;  /* 0x0000000902007986 */ /* 0x000fe8000c101904 */
[----:B------:R-:W-:Y:S01]  /*0440*/  STG.E desc[UR4][R2.64+0x4], R5 ;  /* 0x0000040502007986 */ /* 0x000fe2000c101904 */
[----:B------:R-:W-:Y:S05]  /*0450*/  EXIT ;  /* 0x000000000000794d */ /* 0x000fea0003800000 */
.L_x_23:
        /* <DEDUP_REMOVED lines=10> */
.L_x_37:


//--------------------- .text._Z23generateParticlesKernelPiS_P17curandStateXORWOW --------------------------
	.section	.text._Z23generateParticlesKernelPiS_P17curandStateXORWOW,"ax",@progbits
	.align	128
        .global         _Z23generateParticlesKernelPiS_P17curandStateXORWOW
        .type           _Z23generateParticlesKernelPiS_P17curandStateXORWOW,@function
        .size           _Z23generateParticlesKernelPiS_P17curandStateXORWOW,(.L_x_38 - _Z23generateParticlesKernelPiS_P17curandStateXORWOW)
        .other          _Z23generateParticlesKernelPiS_P17curandStateXORWOW,@"STO_CUDA_ENTRY STV_DEFAULT"
_Z23generateParticlesKernelPiS_P17curandStateXORWOW:
.text._Z23generateParticlesKernelPiS_P17curandStateXORWOW:
[----:B------:R-:W-:Y:S01]  /*0000*/  LDC R1, c[0x0][0x37c] ;  /* 0x0000df00ff017b82 */ /* 0x000fe20000000800 */
[----:B------:R-:W0:Y:S07]  /*0010*/  S2R R0, SR_TID.X ;  /* 0x0000000000007919 */ /* 0x000e2e0000002100 */
[----:B------:R-:W0:Y:S08]  /*0020*/  S2UR UR4, SR_CTAID.X ;  /* 0x00000000000479c3 */ /* 0x000e300000002500 */
[----:B------:R-:W0:Y:S02]  /*0030*/  LDC R9, c[0x0][0x360] ;  /* 0x0000d800ff097b82 */ /* 0x000e240000000800 */
[----:B0-----:R-:W-:-:S05]  /*0040*/  IMAD R9, R9, UR4, R0 ;  /* 0x0000000409097c24 */ /* 0x001fca000f8e0200 */
[----:B------:R-:W-:-:S13]  /*0050*/  ISETP.GT.AND P0, PT, R9, 0x1fff, PT ;  /* 0x00001fff0900780c */ /* 0x000fda0003f04270 */
[----:B------:R-:W-:Y:S05]  /*0060*/  @P0 EXIT ;  /* 0x000000000000094d */ /* 0x000fea0003800000 */
[C---:B------:R-:W-:Y:S01]  /*0070*/  ISETP.NE.AND P0, PT, R9.reuse, RZ, PT ;  /* 0x000000ff0900720c */ /* 0x040fe20003f05270 */
[----:B------:R-:W0:Y:S01]  /*0080*/  LDCU.64 UR4, c[0x0][0x358] ;  /* 0x00006b00ff0477ac */ /* 0x000e220008000a00 */
[----:B------:R-:W1:Y:S01]  /*0090*/  LDC.64 R2, c[0x0][0x380] ;  /* 0x0000e000ff027b82 */ /* 0x000e620000000a00 */
[----:B------:R-:W-:Y:S01]  /*00a0*/  IMAD.SHL.U32 R7, R9, 0x2, RZ ;  /* 0x0000000209077824 */ /* 0x000fe200078e00ff */
[----:B------:R-:W-:Y:S09]  /*00b0*/  BSSY.RECONVERGENT B0, `(.L_x_24) ;  /* 0x0000026000007945 */ /* 0x000ff20003800200 */
[----:B------:R-:W0:Y:S01]  /*00c0*/  @!P0 LDC.64 R4, c[0x0][0x388] ;  /* 0x0000e200ff048b82 */ /* 0x000e220000000a00 */
[----:B------:R-:W-:Y:S01]  /*00d0*/  @!P0 IMAD.MOV.U32 R15, RZ, RZ, 0x1 ;  /* 0x00000001ff0f8424 */ /* 0x000fe200078e00ff */
[----:B------:R-:W-:Y:S01]  /*00e0*/  @!P0 MOV R11, 0xc8 ;  /* 0x000000c8000b8802 */ /* 0x000fe20000000f00 */
[----:B------:R-:W-:-:S02]  /*00f0*/  @!P0 IMAD.MOV.U32 R13, RZ, RZ, 0xc8 ;  /* 0x000000c8ff0d8424 */ /* 0x000fc400078e00ff */
[----:B-1----:R-:W-:Y:S01]  /*0100*/  IMAD.WIDE R2, R7, 0x4, R2 ;  /* 0x0000000407027825 */ /* 0x002fe200078e0202 */
[----:B0-----:R0:W-:Y:S01]  /*0110*/  @!P0 STG.E desc[UR4][R4.64+0x4e520], R15 ;  /* 0x04e5200f04008986 */ /* 0x0011e2000c101904 */
[----:B------:R-:W-:Y:S05]  /*0120*/  @!P0 BRA `(.L_x_25) ;  /* 0x0000000000788947 */ /* 0x000fea0003800000 */
[----:B------:R-:W1:Y:S02]  /*0130*/  LDC.64 R6, c[0x0][0x390] ;  /* 0x0000e400ff067b82 */ /* 0x000e640000000a00 */
[----:B-1----:R-:W-:-:S05]  /*0140*/  IMAD.WIDE R6, R9, 0x30, R6 ;  /* 0x0000003009067825 */ /* 0x002fca00078e0206 */
[----:B0-----:R-:W2:Y:S04]  /*0150*/  LDG.E.64 R4, desc[UR4][R6.64] ;  /* 0x0000000406047981 */ /* 0x001ea8000c1e1b00 */
[----:B------:R-:W3:Y:S04]  /*0160*/  LDG.E.64 R8, desc[UR4][R6.64+0x10] ;  /* 0x0000100406087981 */ /* 0x000ee8000c1e1b00 */
[----:B------:R-:W4:Y:S01]  /*0170*/  LDG.E.64 R10, desc[UR4][R6.64+0x8] ;  /* 0x00000804060a7981 */ /* 0x000f22000c1e1b00 */
[----:B--2---:R-:W-:Y:S02]  /*0180*/  SHF.R.U32.HI R0, RZ, 0x2, R5 ;  /* 0x00000002ff007819 */ /* 0x004fe40000011605 */
[----:B------:R-:W-:-:S02]  /*0190*/  IADD3 R16, PT, PT, R4, 0xb0f8a, RZ ;  /* 0x000b0f8a04107810 */ /* 0x000fc40007ffe0ff */
[----:B------:R-:W-:Y:S01]  /*01a0*/  LOP3.LUT R0, R0, R5, RZ, 0x3c, !PT ;  /* 0x0000000500007212 */ /* 0x000fe200078e3cff */
[----:B---3--:R-:W-:Y:S01]  /*01b0*/  IMAD.SHL.U32 R5, R9, 0x10, RZ ;  /* 0x0000001009057824 */ /* 0x008fe200078e00ff */
[----:B------:R1:W-:Y:S02]  /*01c0*/  STG.E.64 desc[UR4][R6.64+0x8], R8 ;  /* 0x0000080806007986 */ /* 0x0003e4000c101b04 */
[C---:B------:R-:W-:Y:S01]  /*01d0*/  SHF.L.U32 R12, R0.reuse, 0x1, RZ ;  /* 0x00000001000c7819 */ /* 0x040fe200000006ff */
[----:B----4-:R-:W-:Y:S01]  /*01e0*/  IMAD.MOV.U32 R17, RZ, RZ, R11 ;  /* 0x000000ffff117224 */ /* 0x010fe200078e000b */
[----:B------:R-:W-:Y:S02]  /*01f0*/  SHF.R.U32.HI R13, RZ, 0x2, R10 ;  /* 0x00000002ff0d7819 */ /* 0x000fe4000001160a */
[----:B------:R-:W-:Y:S02]  /*0200*/  LOP3.LUT R12, R0, R12, R5, 0x96, !PT ;  /* 0x0000000c000c7212 */ /* 0x000fe400078e9605 */
[----:B------:R-:W-:Y:S01]  /*0210*/  LOP3.LUT R13, R13, R10, RZ, 0x3c, !PT ;  /* 0x0000000a0d0d7212 */ /* 0x000fe200078e3cff */
[----:B------:R1:W-:Y:S01]  /*0220*/  STG.E.64 desc[UR4][R6.64], R16 ;  /* 0x0000001006007986 */ /* 0x0003e2000c101b04 */
[----:B------:R-:W-:-:S03]  /*0230*/  LOP3.LUT R14, R12, R9, RZ, 0x3c, !PT ;  /* 0x000000090c0e7212 */ /* 0x000fc600078e3cff */
[----:B------:R-:W-:Y:S01]  /*0240*/  IMAD.SHL.U32 R5, R13, 0x2, RZ ;  /* 0x000000020d057824 */ /* 0x000fe200078e00ff */
[----:B------:R-:W-:Y:S01]  /*0250*/  IADD3 R4, PT, PT, R4, 0x587c5, R14 ;  /* 0x000587c504047810 */ /* 0x000fe20007ffe00e */
[----:B------:R-:W-:-:S05]  /*0260*/  IMAD.SHL.U32 R0, R14, 0x10, RZ ;  /* 0x000000100e007824 */ /* 0x000fca00078e00ff */
[----:B------:R-:W-:Y:S01]  /*0270*/  LOP3.LUT R5, R13, R5, R0, 0x96, !PT ;  /* 0x000000050d057212 */ /* 0x000fe200078e9600 */
[----:B------:R-:W-:-:S03]  /*0280*/  IMAD.HI.U32 R0, R4, 0x51eb851f, RZ ;  /* 0x51eb851f04007827 */ /* 0x000fc600078e00ff */
[----:B------:R-:W-:Y:S02]  /*0290*/  LOP3.LUT R15, R5, R14, RZ, 0x3c, !PT ;  /* 0x0000000e050f7212 */ /* 0x000fe400078e3cff */
[----:B------:R-:W-:Y:S02]  /*02a0*/  SHF.R.U32.HI R11, RZ, 0x7, R0 ;  /* 0x00000007ff0b7819 */ /* 0x000fe40000011600 */
[----:B------:R-:W-:Y:S01]  /*02b0*/  IADD3 R13, PT, PT, R15, R16, RZ ;  /* 0x000000100f0d7210 */ /* 0x000fe20007ffe0ff */
[----:B------:R1:W-:Y:S02]  /*02c0*/  STG.E.64 desc[UR4][R6.64+0x10], R14 ;  /* 0x0000100e06007986 */ /* 0x0003e4000c101b04 */
[----:B------:R-:W-:Y:S02]  /*02d0*/  IMAD R11, R11, -0x190, R4 ;  /* 0xfffffe700b0b7824 */ /* 0x000fe400078e0204 */
[----:B------:R-:W-:-:S05]  /*02e0*/  IMAD.HI.U32 R5, R13, 0x51eb851f, RZ ;  /* 0x51eb851f0d057827 */ /* 0x000fca00078e00ff */
[----:B------:R-:W-:-:S05]  /*02f0*/  SHF.R.U32.HI R0, RZ, 0x7, R5 ;  /* 0x00000007ff007819 */ /* 0x000fca0000011605 */
[----:B-1----:R-:W-:-:S07]  /*0300*/  IMAD R13, R0, -0x190, R13 ;  /* 0xfffffe70000d7824 */ /* 0x002fce00078e020d */
.L_x_25:
[----:B------:R-:W-:Y:S05]  /*0310*/  BSYNC.RECONVERGENT B0 ;  /* 0x0000000000007941 */ /* 0x000fea0003800200 */
.L_x_24:
[----:B------:R-:W-:Y:S04]  /*0320*/  STG.E desc[UR4][R2.64], R11 ;  /* 0x0000000b02007986 */ /* 0x000fe8000c101904 */
[----:B------:R-:W-:Y:S01]  /*0330*/  STG.E desc[UR4][R2.64+0x4], R13 ;  /* 0x0000040d02007986 */ /* 0x000fe2000c101904 */
[----:B------:R-:W-:Y:S05]  /*0340*/  EXIT ;  /* 0x000000000000794d */ /* 0x000fea0003800000 */
.L_x_26:
        /* <DEDUP_REMOVED lines=11> */
.L_x_38:


//--------------------- .text._Z12setup_kernelP17curandStateXORWOW --------------------------
	.section	.text._Z12setup_kernelP17curandStateXORWOW,"ax",@progbits
	.align	128
        .global         _Z12setup_kernelP17curandStateXORWOW
        .type           _Z12setup_kernelP17curandStateXORWOW,@function
        .size           _Z12setup_kernelP17curandStateXORWOW,(.L_x_39 - _Z12setup_kernelP17curandStateXORWOW)
        .other          _Z12setup_kernelP17curandStateXORWOW,@"STO_CUDA_ENTRY STV_DEFAULT"
_Z12setup_kernelP17curandStateXORWOW:
.text._Z12setup_kernelP17curandStateXORWOW:
[----:B------:R-:W-:Y:S01]  /*0000*/  LDC R1, c[0x0][0x37c] ;  /* 0x0000df00ff017b82 */ /* 0x000fe20000000800 */
[----:B------:R-:W0:Y:S07]  /*0010*/  S2R R0, SR_TID.X ;  /* 0x0000000000007919 */ /* 0x000e2e0000002100 */
[----:B------:R-:W0:Y:S01]  /*0020*/  S2UR UR6, SR_CTAID.X ;  /* 0x00000000000679c3 */ /* 0x000e220000002500 */
[----:B------:R-:W1:Y:S01]  /*0030*/  LDCU.64 UR4, c[0x0][0x358] ;  /* 0x00006b00ff0477ac */ /* 0x000e620008000a00 */
[----:B------:R-:W-:Y:S01]  /*0040*/  IMAD.MOV.U32 R2, RZ, RZ, 0x3198c20f ;  /* 0x3198c20fff027424 */ /* 0x000fe200078e00ff */
[----:B------:R-:W-:Y:S01]  /*0050*/  BSSY.RECONVERGENT B0, `(.L_x_27) ;  /* 0x00000df000007945 */ /* 0x000fe20003800200 */
[----:B------:R-:W-:-:S02]  /*0060*/  IMAD.MOV.U32 R3, RZ, RZ, 0x5efdb30c ;  /* 0x5efdb30cff037424 */ /* 0x000fc400078e00ff */
[----:B------:R-:W-:Y:S02]  /*0070*/  IMAD.MOV.U32 R4, RZ, RZ, 0x423bb012 ;  /* 0x423bb012ff047424 */ /* 0x000fe400078e00ff */
[----:B------:R-:W0:Y:S01]  /*0080*/  LDC R13, c[0x0][0x360] ;  /* 0x0000d800ff0d7b82 */ /* 0x000e220000000800 */
[----:B------:R-:W-:Y:S02]  /*0090*/  IMAD.MOV.U32 R5, RZ, RZ, -0x75bd8fc ;  /* 0xf8a42704ff057424 */ /* 0x000fe400078e00ff */
[----:B------:R-:W-:Y:S02]  /*00a0*/  IMAD.MOV.U32 R8, RZ, RZ, -0x23270784 ;  /* 0xdcd8f87cff087424 */ /* 0x000fe400078e00ff */
[----:B------:R-:W-:-:S03]  /*00b0*/  IMAD.MOV.U32 R9, RZ, RZ, 0x57fa2510 ;  /* 0x57fa2510ff097424 */ /* 0x000fc600078e00ff */
[----:B------:R-:W2:Y:S01]  /*00c0*/  LDC.64 R6, c[0x0][0x380] ;  /* 0x0000e000ff067b82 */ /* 0x000ea20000000a00 */
[----:B0-----:R-:W-:-:S05]  /*00d0*/  IMAD R13, R13, UR6, R0 ;  /* 0x000000060d0d7c24 */ /* 0x001fca000f8e0200 */
[C---:B------:R-:W-:Y:S01]  /*00e0*/  ISETP.NE.AND P0, PT, R13.reuse, RZ, PT ;  /* 0x000000ff0d00720c */ /* 0x040fe20003f05270 */
[----:B--2---:R-:W-:-:S05]  /*00f0*/  IMAD.WIDE R6, R13, 0x30, R6 ;  /* 0x000000300d067825 */ /* 0x004fca00078e0206 */
[----:B-1----:R0:W-:Y:S04]  /*0100*/  STG.E.64 desc[UR4][R6.64], R2 ;  /* 0x0000000206007986 */ /* 0x0021e8000c101b04 */
[----:B------:R0:W-:Y:S04]  /*0110*/  STG.E.64 desc[UR4][R6.64+0x8], R4 ;  /* 0x0000080406007986 */ /* 0x0001e8000c101b04 */
[----:B------:R0:W-:Y:S01]  /*0120*/  STG.E.64 desc[UR4][R6.64+0x10], R8 ;  /* 0x0000100806007986 */ /* 0x0001e2000c101b04 */
[----:B------:R-:W-:Y:S05]  /*0130*/  @!P0 BRA `(.L_x_28) ;  /* 0x0000000c00408947 */ /* 0x000fea0003800000 */
[----:B------:R-:W-:Y:S01]  /*0140*/  SHF.R.S32.HI R0, RZ, 0x1f, R13 ;  /* 0x0000001fff007819 */ /* 0x000fe2000001140d */
[----:B------:R-:W-:-:S07]  /*0150*/  IMAD.MOV.U32 R12, RZ, RZ, RZ ;  /* 0x000000ffff0c7224 */ /* 0x000fce00078e00ff */
.L_x_34:
[----:B0-----:R-:W-:Y:S01]  /*0160*/  LOP3.LUT R2, R13, 0x3, RZ, 0xc0, !PT ;  /* 0x000000030d027812 */ /* 0x001fe200078ec0ff */
[----:B------:R-:W-:Y:S03]  /*0170*/  BSSY.RECONVERGENT B1, `(.L_x_29) ;  /* 0x00000c6000017945 */ /* 0x000fe60003800200 */
[----:B------:R-:W-:-:S04]  /*0180*/  ISETP.NE.U32.AND P0, PT, R2, RZ, PT ;  /* 0x000000ff0200720c */ /* 0x000fc80003f05070 */
[----:B------:R-:W-:-:S13]  /*0190*/  ISETP.NE.AND.EX P0, PT, RZ, RZ, PT, P0 ;  /* 0x000000ffff00720c */ /* 0x000fda0003f05300 */
[----:B------:R-:W-:Y:S05]  /*01a0*/  @!P0 BRA `(.L_x_30) ;  /* 0x0000000c00088947 */ /* 0x000fea0003800000 */
[----:B------:R-:W0:Y:S01]  /*01b0*/  LDC.64 R8, c[0x4][RZ] ;  /* 0x01000000ff087b82 */ /* 0x000e220000000a00 */
[----:B------:R-:W-:Y:S02]  /*01c0*/  IMAD.MOV.U32 R14, RZ, RZ, RZ ;  /* 0x000000ffff0e7224 */ /* 0x000fe400078e00ff */
[----:B0-----:R-:W-:-:S07]  /*01d0*/  IMAD.WIDE.U32 R8, R12, 0xc80, R8 ;  /* 0x00000c800c087825 */ /* 0x001fce00078e0008 */
.L_x_33:
[----:B0-----:R-:W-:Y:S01]  /*01e0*/  IMAD.MOV.U32 R15, RZ, RZ, RZ ;  /* 0x000000ffff0f7224 */ /* 0x001fe200078e00ff */
[----:B------:R-:W-:Y:S01]  /*01f0*/  CS2R R2, SRZ ;  /* 0x0000000000027805 */ /* 0x000fe2000001ff00 */
[----:B------:R-:W-:Y:S01]  /*0200*/  IMAD.MOV.U32 R17, RZ, RZ, RZ ;  /* 0x000000ffff117224 */ /* 0x000fe200078e00ff */
[----:B------:R-:W-:-:S07]  /*0210*/  CS2R R4, SRZ ;  /* 0x0000000000047805 */ /* 0x000fce000001ff00 */
.L_x_32:
[----:B------:R-:W-:-:S05]  /*0220*/  IMAD.WIDE.U32 R10, R17, 0x4, R6 ;  /* 0x00000004110a7825 */ /* 0x000fca00078e0006 */
[----:B------:R0:W5:Y:S01]  /*0230*/  LDG.E R16, desc[UR4][R10.64+0x4] ;  /* 0x000004040a107981 */ /* 0x000162000c1e1900 */
[----:B------:R-:W-:-:S07]  /*0240*/  IMAD.MOV.U32 R19, RZ, RZ, RZ ;  /* 0x000000ffff137224 */ /* 0x000fce00078e00ff */
.L_x_31:
[----:B-----5:R-:W-:Y:S01]  /*0250*/  SHF.R.U32.HI R24, RZ, R19, R16 ;  /* 0x00000013ff187219 */ /* 0x020fe20000011610 */
[----:B0-----:R-:W-:-:S03]  /*0260*/  IMAD.SHL.U32 R10, R17, 0x20, RZ ;  /* 0x00000020110a7824 */ /* 0x001fc600078e00ff */
[----:B------:R-:W-:Y:S01]  /*0270*/  LOP3.LUT R11, R24, 0x1, RZ, 0xc0, !PT ;  /* 0x00000001180b7812 */ /* 0x000fe200078ec0ff */
[----:B------:R-:W-:-:S03]  /*0280*/  IMAD.IADD R10, R10, 0x1, R19 ;  /* 0x000000010a0a7824 */ /* 0x000fc600078e0213 */
[----:B------:R-:W-:Y:S01]  /*0290*/  ISETP.NE.U32.AND P0, PT, R11, 0x1, PT ;  /* 0x000000010b00780c */ /* 0x000fe20003f05070 */
[----:B------:R-:W-:-:S03]  /*02a0*/  IMAD R11, R10, 0x5, RZ ;  /* 0x000000050a0b7824 */ /* 0x000fc600078e02ff */
[----:B------:R-:W-:Y:S01]  /*02b0*/  R2P PR, R24, 0x7e ;  /* 0x0000007e18007804 */ /* 0x000fe20000000000 */
[----:B------:R-:W-:-:S08]  /*02c0*/  IMAD.WIDE.U32 R10, R11, 0x4, R8 ;  /* 0x000000040b0a7825 */ /* 0x000fd000078e0008 */
[----:B------:R-:W2:Y:S04]  /*02d0*/  @!P0 LDG.E R18, desc[UR4][R10.64] ;  /* 0x000000040a128981 */ /* 0x000ea8000c1e1900 */
[----:B------:R-:W3:Y:S04]  /*02e0*/  @!P0 LDG.E R20, desc[UR4][R10.64+0x10] ;  /* 0x000010040a148981 */ /* 0x000ee8000c1e1900 */
[----:B------:R-:W4:Y:S04]  /*02f0*/  @P1 LDG.E R22, desc[UR4][R10.64+0x14] ;  /* 0x000014040a161981 */ /* 0x000f28000c1e1900 */
[----:B------:R-:W4:Y:S04]  /*0300*/  @P2 LDG.E R26, desc[UR4][R10.64+0x28] ;  /* 0x000028040a1a2981 */ /* 0x000f28000c1e1900 */
[----:B------:R-:W4:Y:S04]  /*0310*/  @!P0 LDG.E R21, desc[UR4][R10.64+0x4] ;  /* 0x000004040a158981 */ /* 0x000f28000c1e1900 */
[----:B------:R-:W4:Y:S04]  /*0320*/  @!P0 LDG.E R23, desc[UR4][R10.64+0xc] ;  /* 0x00000c040a178981 */ /* 0x000f28000c1e1900 */
[----:B------:R-:W4:Y:S04]  /*0330*/  @P1 LDG.E R25, desc[UR4][R10.64+0x18] ;  /* 0x000018040a191981 */ /* 0x000f28000c1e1900 */
[----:B------:R-:W4:Y:S04]  /*0340*/  @P3 LDG.E R28, desc[UR4][R10.64+0x3c] ;  /* 0x00003c040a1c3981 */ /* 0x000f28000c1e1900 */
[----:B------:R-:W4:Y:S01]  /*0350*/  @P6 LDG.E R27, desc[UR4][R10.64+0x7c] ;  /* 0x00007c040a1b6981 */ /* 0x000f22000c1e1900 */
[----:B--2---:R-:W-:-:S03]  /*0360*/  @!P0 LOP3.LUT R15, R15, R18, RZ, 0x3c, !PT ;  /* 0x000000120f0f8212 */ /* 0x004fc600078e3cff */
[----:B------:R-:W2:Y:S01]  /*0370*/  @!P0 LDG.E R18, desc[UR4][R10.64+0x8] ;  /* 0x000008040a128981 */ /* 0x000ea2000c1e1900 */
[----:B---3--:R-:W-:-:S03]  /*0380*/  @!P0 LOP3.LUT R3, R3, R20, RZ, 0x3c, !PT ;  /* 0x0000001403038212 */ /* 0x008fc600078e3cff */
[----:B------:R-:W3:Y:S01]  /*0390*/  @P1 LDG.E R20, desc[UR4][R10.64+0x24] ;  /* 0x000024040a141981 */ /* 0x000ee2000c1e1900 */
[----:B----4-:R-:W-:-:S03]  /*03a0*/  @P1 LOP3.LUT R15, R15, R22, RZ, 0x3c, !PT ;  /* 0x000000160f0f1212 */ /* 0x010fc600078e3cff */
[----:B------:R-:W4:Y:S01]  /*03b0*/  @P2 LDG.E R22, desc[UR4][R10.64+0x38] ;  /* 0x000038040a162981 */ /* 0x000f22000c1e1900 */
[----:B------:R-:W-:-:S03]  /*03c0*/  @P2 LOP3.LUT R15, R15, R26, RZ, 0x3c, !PT ;  /* 0x0000001a0f0f2212 */ /* 0x000fc600078e3cff */
[----:B------:R-:W4:Y:S01]  /*03d0*/  @P4 LDG.E R26, desc[UR4][R10.64+0x50] ;  /* 0x000050040a1a4981 */ /* 0x000f22000c1e1900 */
[----:B------:R-:W-:-:S03]  /*03e0*/  @!P0 LOP3.LUT R4, R4, R21, RZ, 0x3c, !PT ;  /* 0x0000001504048212 */ /* 0x000fc600078e3cff */
[----:B------:R-:W4:Y:S01]  /*03f0*/  @P1 LDG.E R21, desc[UR4][R10.64+0x20] ;  /* 0x000020040a151981 */ /* 0x000f22000c1e1900 */
[----:B------:R-:W-:-:S03]  /*0400*/  @!P0 LOP3.LUT R2, R2, R23, RZ, 0x3c, !PT ;  /* 0x0000001702028212 */ /* 0x000fc600078e3cff */
[----:B------:R-:W4:Y:S01]  /*0410*/  @P2 LDG.E R23, desc[UR4][R10.64+0x2c] ;  /* 0x00002c040a172981 */ /* 0x000f22000c1e1900 */
[----:B------:R-:W-:-:S03]  /*0420*/  @P1 LOP3.LUT R4, R4, R25, RZ, 0x3c, !PT ;  /* 0x0000001904041212 */ /* 0x000fc600078e3cff */
[----:B------:R-:W4:Y:S01]  /*0430*/  @P2 LDG.E R25, desc[UR4][R10.64+0x34] ;  /* 0x000034040a192981 */ /* 0x000f22000c1e1900 */
[----:B--2---:R-:W-:-:S03]  /*0440*/  @!P0 LOP3.LUT R5, R5, R18, RZ, 0x3c, !PT ;  /* 0x0000001205058212 */ /* 0x004fc600078e3cff */
[----:B------:R-:W2:Y:S01]  /*0450*/  @P1 LDG.E R18, desc[UR4][R10.64+0x1c] ;  /* 0x00001c040a121981 */ /* 0x000ea2000c1e1900 */
[----:B---3--:R-:W-:-:S03]  /*0460*/  @P1 LOP3.LUT R3, R3, R20, RZ, 0x3c, !PT ;  /* 0x0000001403031212 */ /* 0x008fc600078e3cff */
[----:B------:R-:W3:Y:S01]  /*0470*/  @P2 LDG.E R20, desc[UR4][R10.64+0x30] ;  /* 0x000030040a142981 */ /* 0x000ee2000c1e1900 */
[----:B----4-:R-:W-:-:S03]  /*0480*/  @P2 LOP3.LUT R3, R3, R22, RZ, 0x3c, !PT ;  /* 0x0000001603032212 */ /* 0x010fc600078e3cff */
[----:B------:R-:W4:Y:S01]  /*0490*/  @P3 LDG.E R22, desc[UR4][R10.64+0x4c] ;  /* 0x00004c040a163981 */ /* 0x000f22000c1e1900 */
[----:B------:R-:W-:-:S04]  /*04a0*/  @P3 LOP3.LUT R15, R15, R28, RZ, 0x3c, !PT ;  /* 0x0000001c0f0f3212 */ /* 0x000fc800078e3cff */
[----:B------:R-:W-:Y:S02]  /*04b0*/  @P4 LOP3.LUT R15, R15, R26, RZ, 0x3c, !PT ;  /* 0x0000001a0f0f4212 */ /* 0x000fe400078e3cff */
[----:B------:R-:W-:Y:S01]  /*04c0*/  @P1 LOP3.LUT R2, R2, R21, RZ, 0x3c, !PT ;  /* 0x0000001502021212 */ /* 0x000fe200078e3cff */
[----:B------:R-:W4:Y:S04]  /*04d0*/  @P5 LDG.E R26, desc[UR4][R10.64+0x64] ;  /* 0x000064040a1a5981 */ /* 0x000f28000c1e1900 */
[----:B------:R-:W4:Y:S01]  /*04e0*/  @P3 LDG.E R21, desc[UR4][R10.64+0x40] ;  /* 0x000040040a153981 */ /* 0x000f22000c1e1900 */
[----:B------:R-:W-:Y:S02]  /*04f0*/  @P2 LOP3.LUT R4, R4, R23, RZ, 0x3c, !PT ;  /* 0x0000001704042212 */ /* 0x000fe400078e3cff */
[----:B------:R-:W-:Y:S01]  /*0500*/  @P2 LOP3.LUT R2, R2, R25, RZ, 0x3c, !PT ;  /* 0x0000001902022212 */ /* 0x000fe200078e3cff */
[----:B------:R-:W4:Y:S04]  /*0510*/  @P3 LDG.E R23, desc[UR4][R10.64+0x48] ;  /* 0x000048040a173981 */ /* 0x000f28000c1e1900 */
[----:B------:R-:W4:Y:S01]  /*0520*/  @P4 LDG.E R25, desc[UR4][R10.64+0x54] ;  /* 0x000054040a194981 */ /* 0x000f22000c1e1900 */
[----:B--2---:R-:W-:-:S03]  /*0530*/  @P1 LOP3.LUT R5, R5, R18, RZ, 0x3c, !PT ;  /* 0x0000001205051212 */ /* 0x004fc600078e3cff */
[----:B------:R-:W2:Y:S01]  /*0540*/  @P3 LDG.E R18, desc[UR4][R10.64+0x44] ;  /* 0x000044040a123981 */ /* 0x000ea2000c1e1900 */
[----:B---3--:R-:W-:-:S03]  /*0550*/  @P2 LOP3.LUT R5, R5, R20, RZ, 0x3c, !PT ;  /* 0x0000001405052212 */ /* 0x008fc600078e3cff */
[----:B------:R-:W3:Y:S01]  /*0560*/  @P4 LDG.E R20, desc[UR4][R10.64+0x58] ;  /* 0x000058040a144981 */ /* 0x000ee2000c1e1900 */
[----:B----4-:R-:W-:-:S03]  /*0570*/  @P3 LOP3.LUT R3, R3, R22, RZ, 0x3c, !PT ;  /* 0x0000001603033212 */ /* 0x010fc600078e3cff */
[----:B------:R-:W4:Y:S01]  /*0580*/  @P4 LDG.E R22, desc[UR4][R10.64+0x60] ;  /* 0x000060040a164981 */ /* 0x000f22000c1e1900 */
[----:B------:R-:W-:Y:S02]  /*0590*/  LOP3.LUT P0, RZ, R24, 0x80, RZ, 0xc0, !PT ;  /* 0x0000008018ff7812 */ /* 0x000fe4000780c0ff */
[----:B------:R-:W-:Y:S02]  /*05a0*/  @P5 LOP3.LUT R15, R15, R26, RZ, 0x3c, !PT ;  /* 0x0000001a0f0f5212 */ /* 0x000fe400078e3cff */
[----:B------:R-:W4:Y:S01]  /*05b0*/  @P6 LDG.E R26, desc[UR4][R10.64+0x78] ;  /* 0x000078040a1a6981 */ /* 0x000f22000c1e1900 */
[----:B------:R-:W-:-:S03]  /*05c0*/  @P3 LOP3.LUT R4, R4, R21, RZ, 0x3c, !PT ;  /* 0x0000001504043212 */ /* 0x000fc600078e3cff */
[----:B------:R-:W4:Y:S01]  /*05d0*/  @P4 LDG.E R21, desc[UR4][R10.64+0x5c] ;  /* 0x00005c040a154981 */ /* 0x000f22000c1e1900 */
[----:B------:R-:W-:-:S03]  /*05e0*/  @P3 LOP3.LUT R2, R2, R23, RZ, 0x3c, !PT ;  /* 0x0000001702023212 */ /* 0x000fc600078e3cff */
[----:B------:R-:W4:Y:S01]  /*05f0*/  @P5 LDG.E R23, desc[UR4][R10.64+0x68] ;  /* 0x000068040a175981 */ /* 0x000f22000c1e1900 */
[----:B------:R-:W-:-:S03]  /*0600*/  @P4 LOP3.LUT R4, R4, R25, RZ, 0x3c, !PT ;  /* 0x0000001904044212 */ /* 0x000fc600078e3cff */
[----:B------:R-:W4:Y:S01]  /*0610*/  @P5 LDG.E R25, desc[UR4][R10.64+0x70] ;  /* 0x000070040a195981 */ /* 0x000f22000c1e1900 */
[----:B--2---:R-:W-:-:S03]  /*0620*/  @P3 LOP3.LUT R5, R5, R18, RZ, 0x3c, !PT ;  /* 0x0000001205053212 */ /* 0x004fc600078e3cff */
[----:B------:R-:W2:Y:S01]  /*0630*/  @P5 LDG.E R18, desc[UR4][R10.64+0x6c] ;  /* 0x00006c040a125981 */ /* 0x000ea2000c1e1900 */
[----:B---3--:R-:W-:-:S03]  /*0640*/  @P4 LOP3.LUT R5, R5, R20, RZ, 0x3c, !PT ;  /* 0x0000001405054212 */ /* 0x008fc600078e3cff */
[----:B------:R-:W3:Y:S01]  /*0650*/  @P5 LDG.E R20, desc[UR4][R10.64+0x74] ;  /* 0x000074040a145981 */ /* 0x000ee2000c1e1900 */
[----:B----4-:R-:W-:-:S03]  /*0660*/  @P4 LOP3.LUT R3, R3, R22, RZ, 0x3c, !PT ;  /* 0x0000001603034212 */ /* 0x010fc600078e3cff */
[----:B------:R-:W4:Y:S01]  /*0670*/  @P0 LDG.E R22, desc[UR4][R10.64+0x8c] ;  /* 0x00008c040a160981 */ /* 0x000f22000c1e1900 */
[----:B------:R-:W-:-:S03]  /*0680*/  @P6 LOP3.LUT R15, R15, R26, RZ, 0x3c, !PT ;  /* 0x0000001a0f0f6212 */ /* 0x000fc600078e3cff */
        /* <DEDUP_REMOVED lines=13> */
[----:B------:R-:W-:Y:S02]  /*0760*/  @P6 LOP3.LUT R4, R4, R27, RZ, 0x3c, !PT ;  /* 0x0000001b04046212 */ /* 0x000fe400078e3cff */
[----:B------:R-:W-:Y:S02]  /*0770*/  @P6 LOP3.LUT R2, R2, R21, RZ, 0x3c, !PT ;  /* 0x0000001502026212 */ /* 0x000fe400078e3cff */
[----:B------:R-:W-:Y:S02]  /*0780*/  @P0 LOP3.LUT R4, R4, R23, RZ, 0x3c, !PT ;  /* 0x0000001704040212 */ /* 0x000fe400078e3cff */
[----:B------:R-:W-:Y:S02]  /*0790*/  @P0 LOP3.LUT R2, R2, R25, RZ, 0x3c, !PT ;  /* 0x0000001902020212 */ /* 0x000fe400078e3cff */
[----:B--2---:R-:W-:Y:S02]  /*07a0*/  @P6 LOP3.LUT R5, R5, R18, RZ, 0x3c, !PT ;  /* 0x0000001205056212 */ /* 0x004fe400078e3cff */
[----:B---3--:R-:W-:-:S02]  /*07b0*/  @P6 LOP3.LUT R3, R3, R20, RZ, 0x3c, !PT ;  /* 0x0000001403036212 */ /* 0x008fc400078e3cff */
[----:B----4-:R-:W-:Y:S02]  /*07c0*/  @P0 LOP3.LUT R5, R5, R22, RZ, 0x3c, !PT ;  /* 0x0000001605050212 */ /* 0x010fe400078e3cff */
[----:B------:R-:W-:Y:S02]  /*07d0*/  @P0 LOP3.LUT R3, R3, R26, RZ, 0x3c, !PT ;  /* 0x0000001a03030212 */ /* 0x000fe400078e3cff */
[----:B------:R-:W-:-:S13]  /*07e0*/  R2P PR, R24.B1, 0x7f ;  /* 0x0000007f18007804 */ /* 0x000fda0000001000 */
[----:B------:R-:W2:Y:S04]  /*07f0*/  @P0 LDG.E R18, desc[UR4][R10.64+0xa0] ;  /* 0x0000a0040a120981 */ /* 0x000ea8000c1e1900 */
[----:B------:R-:W3:Y:S04]  /*0800*/  @P1 LDG.E R22, desc[UR4][R10.64+0xb4] ;  /* 0x0000b4040a161981 */ /* 0x000ee8000c1e1900 */
[----:B------:R-:W4:Y:S04]  /*0810*/  @P2 LDG.E R26, desc[UR4][R10.64+0xc8] ;  /* 0x0000c8040a1a2981 */ /* 0x000f28000c1e1900 */
[----:B------:R-:W4:Y:S04]  /*0820*/  @P3 LDG.E R28, desc[UR4][R10.64+0xdc] ;  /* 0x0000dc040a1c3981 */ /* 0x000f28000c1e1900 */
[----:B------:R-:W4:Y:S04]  /*0830*/  @P0 LDG.E R23, desc[UR4][R10.64+0xa4] ;  /* 0x0000a4040a170981 */ /* 0x000f28000c1e1900 */
[----:B------:R-:W4:Y:S04]  /*0840*/  @P0 LDG.E R20, desc[UR4][R10.64+0xa8] ;  /* 0x0000a8040a140981 */ /* 0x000f28000c1e1900 */
[----:B------:R-:W4:Y:S04]  /*0850*/  @P4 LDG.E R25, desc[UR4][R10.64+0xf0] ;  /* 0x0000f0040a194981 */ /* 0x000f28000c1e1900 */
        /* <DEDUP_REMOVED lines=21> */
[----:B------:R-:W-:Y:S02]  /*09b0*/  LOP3.LUT P0, RZ, R24, 0x8000, RZ, 0xc0, !PT ;  /* 0x0000800018ff7812 */ /* 0x000fe4000780c0ff */
[----:B----4-:R-:W-:Y:S01]  /*09c0*/  @P5 LOP3.LUT R15, R15, R26, RZ, 0x3c, !PT ;  /* 0x0000001a0f0f5212 */ /* 0x010fe200078e3cff */
[----:B------:R-:W4:Y:S04]  /*09d0*/  @P3 LDG.E R24, desc[UR4][R10.64+0xe4] ;  /* 0x0000e4040a183981 */ /* 0x000f28000c1e1900 */
[----:B------:R-:W2:Y:S01]  /*09e0*/  @P6 LDG.E R26, desc[UR4][R10.64+0x118] ;  /* 0x000118040a1a6981 */ /* 0x000ea2000c1e1900 */
        /* <DEDUP_REMOVED lines=8> */
[----:B---3--:R-:W-:-:S03]  /*0a70*/  @P2 LOP3.LUT R3, R3, R22, RZ, 0x3c, !PT ;  /* 0x0000001603032212 */ /* 0x008fc600078e3cff */
[----:B------:R-:W3:Y:S01]  /*0a80*/  @P4 LDG.E R22, desc[UR4][R10.64+0x100] ;  /* 0x000100040a164981 */ /* 0x000ee2000c1e1900 */
[----:B--2---:R-:W-:-:S03]  /*0a90*/  @P6 LOP3.LUT R15, R15, R26, RZ, 0x3c, !PT ;  /* 0x0000001a0f0f6212 */ /* 0x004fc600078e3cff */
[----:B------:R-:W2:Y:S01]  /*0aa0*/  @P0 LDG.E R26, desc[UR4][R10.64+0x12c] ;  /* 0x00012c040a1a0981 */ /* 0x000ea2000c1e1900 */
[----:B----4-:R-:W-:-:S03]  /*0ab0*/  @P2 LOP3.LUT R2, R2, R23, RZ, 0x3c, !PT ;  /* 0x0000001702022212 */ /* 0x010fc600078e3cff */
[----:B------:R-:W4:Y:S01]  /*0ac0*/  @P4 LDG.E R23, desc[UR4][R10.64+0xfc] ;  /* 0x0000fc040a174981 */ /* 0x000f22000c1e1900 */
[----:B------:R-:W-:-:S03]  /*0ad0*/  @P2 LOP3.LUT R5, R5, R20, RZ, 0x3c, !PT ;  /* 0x0000001405052212 */ /* 0x000fc600078e3cff */
[----:B------:R-:W4:Y:S01]  /*0ae0*/  @P4 LDG.E R20, desc[UR4][R10.64+0xf8] ;  /* 0x0000f8040a144981 */ /* 0x000f22000c1e1900 */
[----:B------:R-:W-:Y:S02]  /*0af0*/  @P3 LOP3.LUT R2, R2, R27, RZ, 0x3c, !PT ;  /* 0x0000001b02023212 */ /* 0x000fe400078e3cff */
[----:B------:R-:W-:Y:S01]  /*0b00*/  @P3 LOP3.LUT R4, R4, R25, RZ, 0x3c, !PT ;  /* 0x0000001904043212 */ /* 0x000fe200078e3cff */
[----:B------:R-:W4:Y:S01]  /*0b10*/  @P5 LDG.E R27, desc[UR4][R10.64+0x110] ;  /* 0x000110040a1b5981 */ /* 0x000f22000c1e1900 */
[----:B------:R-:W-:-:S03]  /*0b20*/  @P3 LOP3.LUT R5, R5, R24, RZ, 0x3c, !PT ;  /* 0x0000001805053212 */ /* 0x000fc600078e3cff */
[----:B------:R-:W4:Y:S04]  /*0b30*/  @P5 LDG.E R25, desc[UR4][R10.64+0x108] ;  /* 0x000108040a195981 */ /* 0x000f28000c1e1900 */
        /* <DEDUP_REMOVED lines=19> */
[----:B------:R-:W-:-:S05]  /*0c70*/  VIADD R19, R19, 0x10 ;  /* 0x0000001013137836 */ /* 0x000fca0000000000 */
[----:B------:R-:W-:Y:S02]  /*0c80*/  ISETP.NE.AND P1, PT, R19, 0x20, PT ;  /* 0x000000201300780c */ /* 0x000fe40003f25270 */
[----:B------:R-:W-:Y:S02]  /*0c90*/  @P5 LOP3.LUT R3, R3, R18, RZ, 0x3c, !PT ;  /* 0x0000001203035212 */ /* 0x000fe400078e3cff */
[----:B------:R-:W-:Y:S02]  /*0ca0*/  @P6 LOP3.LUT R4, R4, R21, RZ, 0x3c, !PT ;  /* 0x0000001504046212 */ /* 0x000fe400078e3cff */
[----:B---3--:R-:W-:-:S04]  /*0cb0*/  @P6 LOP3.LUT R3, R3, R22, RZ, 0x3c, !PT ;  /* 0x0000001603036212 */ /* 0x008fc800078e3cff */
[----:B--2---:R-:W-:Y:S02]  /*0cc0*/  @P0 LOP3.LUT R3, R3, R26, RZ, 0x3c, !PT ;  /* 0x0000001a03030212 */ /* 0x004fe400078e3cff */
[----:B----4-:R-:W-:Y:S02]  /*0cd0*/  @P6 LOP3.LUT R2, R2, R23, RZ, 0x3c, !PT ;  /* 0x0000001702026212 */ /* 0x010fe400078e3cff */
[----:B------:R-:W-:Y:S02]  /*0ce0*/  @P6 LOP3.LUT R5, R5, R20, RZ, 0x3c, !PT ;  /* 0x0000001405056212 */ /* 0x000fe400078e3cff */
[----:B------:R-:W-:Y:S02]  /*0cf0*/  @P0 LOP3.LUT R2, R2, R27, RZ, 0x3c, !PT ;  /* 0x0000001b02020212 */ /* 0x000fe400078e3cff */
[----:B------:R-:W-:Y:S02]  /*0d00*/  @P0 LOP3.LUT R4, R4, R25, RZ, 0x3c, !PT ;  /* 0x0000001904040212 */ /* 0x000fe400078e3cff */
[----:B------:R-:W-:Y:S01]  /*0d10*/  @P0 LOP3.LUT R5, R5, R24, RZ, 0x3c, !PT ;  /* 0x0000001805050212 */ /* 0x000fe200078e3cff */
[----:B------:R-:W-:Y:S06]  /*0d20*/  @P1 BRA `(.L_x_31) ;  /* 0xfffffff400481947 */ /* 0x000fec000383ffff */
[----:B------:R-:W-:-:S05]  /*0d30*/  VIADD R17, R17, 0x1 ;  /* 0x0000000111117836 */ /* 0x000fca0000000000 */
[----:B------:R-:W-:-:S13]  /*0d40*/  ISETP.NE.AND P0, PT, R17, 0x5, PT ;  /* 0x000000051100780c */ /* 0x000fda0003f05270 */
[----:B------:R-:W-:Y:S05]  /*0d50*/  @P0 BRA `(.L_x_32) ;  /* 0xfffffff400300947 */ /* 0x000fea000383ffff */
[----:B------:R0:W-:Y:S01]  /*0d60*/  STG.E.64 desc[UR4][R6.64+0x8], R4 ;  /* 0x0000080406007986 */ /* 0x0001e2000c101b04 */
[----:B------:R-:W-:Y:S01]  /*0d70*/  VIADD R14, R14, 0x1 ;  /* 0x000000010e0e7836 */ /* 0x000fe20000000000 */
[----:B------:R-:W-:Y:S02]  /*0d80*/  LOP3.LUT R11, R13, 0x3, RZ, 0xc0, !PT ;  /* 0x000000030d0b7812 */ /* 0x000fe400078ec0ff */
[----:B------:R0:W-:Y:S02]  /*0d90*/  STG.E.64 desc[UR4][R6.64+0x10], R2 ;  /* 0x0000100206007986 */ /* 0x0001e4000c101b04 */
[----:B------:R-:W-:Y:S02]  /*0da0*/  ISETP.GE.U32.AND P0, PT, R14, R11, PT ;  /* 0x0000000b0e00720c */ /* 0x000fe40003f06070 */
[----:B------:R0:W-:Y:S11]  /*0db0*/  STG.E desc[UR4][R6.64+0x4], R15 ;  /* 0x0000040f06007986 */ /* 0x0001f6000c101904 */
[----:B------:R-:W-:Y:S05]  /*0dc0*/  @!P0 BRA `(.L_x_33) ;  /* 0xfffffff400048947 */ /* 0x000fea000383ffff */
.L_x_30:
[----:B------:R-:W-:Y:S05]  /*0dd0*/  BSYNC.RECONVERGENT B1 ;  /* 0x0000000000017941 */ /* 0x000fea0003800200 */
.L_x_29:
[C---:B------:R-:W-:Y:S01]  /*0de0*/  ISETP.GT.U32.AND P0, PT, R13.reuse, 0x3, PT ;  /* 0x000000030d00780c */ /* 0x040fe20003f04070 */
[----:B------:R-:W-:Y:S01]  /*0df0*/  VIADD R12, R12, 0x1 ;  /* 0x000000010c0c7836 */ /* 0x000fe20000000000 */
[--C-:B------:R-:W-:Y:S02]  /*0e00*/  SHF.R.U64 R13, R13, 0x2, R0.reuse ;  /* 0x000000020d0d7819 */ /* 0x100fe40000001200 */
[----:B------:R-:W-:Y:S02]  /*0e10*/  ISETP.GT.U32.AND.EX P0, PT, R0, RZ, PT, P0 ;  /* 0x000000ff0000720c */ /* 0x000fe40003f04100 */
[----:B------:R-:W-:-:S11]  /*0e20*/  SHF.R.U32.HI R0, RZ, 0x2, R0 ;  /* 0x00000002ff007819 */ /* 0x000fd60000011600 */
[----:B------:R-:W-:Y:S05]  /*0e30*/  @P0 BRA `(.L_x_34) ;  /* 0xfffffff000c80947 */ /* 0x000fea000383ffff */
.L_x_28:
[----:B------:R-:W-:Y:S05]  /*0e40*/  BSYNC.RECONVERGENT B0 ;  /* 0x0000000000007941 */ /* 0x000fea0003800200 */
.L_x_27:
[----:B------:R-:W-:Y:S04]  /*0e50*/  STG.E.64 desc[UR4][R6.64+0x18], RZ ;  /* 0x000018ff06007986 */ /* 0x000fe8000c101b04 */
[----:B------:R-:W-:Y:S04]  /*0e60*/  STG.E desc[UR4][R6.64+0x20], RZ ;  /* 0x000020ff06007986 */ /* 0x000fe8000c101904 */
[----:B------:R-:W-:Y:S01]  /*0e70*/  STG.E.64 desc[UR4][R6.64+0x28], RZ ;  /* 0x000028ff06007986 */ /* 0x000fe2000c101b04 */
[----:B------:R-:W-:Y:S05]  /*0e80*/  EXIT ;  /* 0x000000000000794d */ /* 0x000fea0003800000 */
.L_x_35:
        /* <DEDUP_REMOVED lines=15> */
.L_x_39:


//--------------------- .nv.global.init           --------------------------
	.section	.nv.global.init,"aw",@progbits
	.align	4
.nv.global.init:
	.type		mrg32k3aM1SubSeq,@object
	.size		mrg32k3aM1SubSeq,(mrg32k3aM2SubSeq - mrg32k3aM1SubSeq)
mrg32k3aM1SubSeq:
        /*0000*/ 	.byte	0x0b, 0xcc, 0xee, 0x04, 0x73, 0x29, 0x8b, 0x6f, 0xf6, 0x53, 0x03, 0xf6, 0x23, 0xf6, 0xea, 0xda
        /* <DEDUP_REMOVED lines=125> */
	.type		mrg32k3aM2SubSeq,@object
	.size		mrg32k3aM2SubSeq,(mrg32k3aM1 - mrg32k3aM2SubSeq)
mrg32k3aM2SubSeq:
        /* <DEDUP_REMOVED lines=126> */
	.type		mrg32k3aM1,@object
	.size		mrg32k3aM1,(mrg32k3aM1Seq - mrg32k3aM1)
mrg32k3aM1:
        /* <DEDUP_REMOVED lines=144> */
	.type		mrg32k3aM1Seq,@object
	.size		mrg32k3aM1Seq,(mrg32k3aM2 - mrg32k3aM1Seq)
mrg32k3aM1Seq:
        /* <DEDUP_REMOVED lines=144> */
	.type		mrg32k3aM2,@object
	.size		mrg32k3aM2,(mrg32k3aM2Seq - mrg32k3aM2)
mrg32k3aM2:
        /* <DEDUP_REMOVED lines=144> */
	.type		mrg32k3aM2Seq,@object
	.size		mrg32k3aM2Seq,(precalc_xorwow_matrix - mrg32k3aM2Seq)
mrg32k3aM2Seq:
        /* <DEDUP_REMOVED lines=144> */
	.type		precalc_xorwow_matrix,@object
	.size		precalc_xorwow_matrix,(precalc_xorwow_offset_matrix - precalc_xorwow_matrix)
precalc_xorwow_matrix:
        /* <DEDUP_REMOVED lines=6400> */
	.type		precalc_xorwow_offset_matrix,@object
	.size		precalc_xorwow_offset_matrix,(.L_1 - precalc_xorwow_offset_matrix)
precalc_xorwow_offset_matrix:
        /* <DEDUP_REMOVED lines=6400> */
.L_1:


//--------------------- .nv.shared.reserved.0     --------------------------
	.section	.nv.shared.reserved.0,"aw",@nobits
	.weak		__nv_reservedSMEM_offset_0_alias
	.size		__nv_reservedSMEM_offset_0_alias, 0, 64
	.other		__nv_reservedSMEM_offset_0_alias,@"STO_CUDA_RESERVED_SHARED STV_DEFAULT"
__nv_reservedSMEM_offset_0_alias:
	.zero		0
	.zero		64


//--------------------- .nv.constant0._Z18checkContactKernelPiS_ --------------------------
	.section	.nv.constant0._Z18checkContactKernelPiS_,"a",@progbits
	.sectionflags	@""
	.align	4
.nv.constant0._Z18checkContactKernelPiS_:
	.zero		912


//--------------------- .nv.constant0._Z22diffuseParticlesKernelPiP17curandStateXORWOW --------------------------
	.section	.nv.constant0._Z22diffuseParticlesKernelPiP17curandStateXORWOW,"a",@progbits
	.sectionflags	@""
	.align	4
.nv.constant0._Z22diffuseParticlesKernelPiP17curandStateXORWOW:
	.zero		912


//--------------------- .nv.constant0._Z23generateParticlesKernelPiS_P17curandStateXORWOW --------------------------
	.section	.nv.constant0._Z23generateParticlesKernelPiS_P17curandStateXORWOW,"a",@progbits
	.sectionflags	@""
	.align	4
.nv.constant0._Z23generateParticlesKernelPiS_P17curandStateXORWOW:
	.zero		920


//--------------------- .nv.constant0._Z12setup_kernelP17curandStateXORWOW --------------------------
	.section	.nv.constant0._Z12setup_kernelP17curandStateXORWOW,"a",@progbits
	.sectionflags	@""
	.align	4
.nv.constant0._Z12setup_kernelP17curandStateXORWOW:
	.zero		904


//--------------------- SYMBOLS --------------------------

	.type		.nv.reservedSmem.offset0,@object
	.size		.nv.reservedSmem.offset0,0x4
